//
// Generated by NVIDIA NVVM Compiler
//
// Compiler Build ID: CL-36424714
// Cuda compilation tools, release 13.0, V13.0.88
// Based on NVVM 20.0.0
//

.version 9.0
.target sm_100
.address_size 64

	// .globl	_Z22flash_attention_kernelPfS_S_S_iiiiiii
.extern .shared .align 16 .b8 s_mem[];

.visible .entry _Z22flash_attention_kernelPfS_S_S_iiiiiii(
	.param .u64 .ptr .align 1 _Z22flash_attention_kernelPfS_S_S_iiiiiii_param_0,
	.param .u64 .ptr .align 1 _Z22flash_attention_kernelPfS_S_S_iiiiiii_param_1,
	.param .u64 .ptr .align 1 _Z22flash_attention_kernelPfS_S_S_iiiiiii_param_2,
	.param .u64 .ptr .align 1 _Z22flash_attention_kernelPfS_S_S_iiiiiii_param_3,
	.param .u32 _Z22flash_attention_kernelPfS_S_S_iiiiiii_param_4,
	.param .u32 _Z22flash_attention_kernelPfS_S_S_iiiiiii_param_5,
	.param .u32 _Z22flash_attention_kernelPfS_S_S_iiiiiii_param_6,
	.param .u32 _Z22flash_attention_kernelPfS_S_S_iiiiiii_param_7,
	.param .u32 _Z22flash_attention_kernelPfS_S_S_iiiiiii_param_8,
	.param .u32 _Z22flash_attention_kernelPfS_S_S_iiiiiii_param_9,
	.param .u32 _Z22flash_attention_kernelPfS_S_S_iiiiiii_param_10
)
{
	.reg .pred 	%p<45>;
	.reg .b32 	%r<194>;
	.reg .b32 	%f<306>;
	.reg .b64 	%rd<41>;

	ld.param.u64 	%rd9, [_Z22flash_attention_kernelPfS_S_S_iiiiiii_param_0];
	ld.param.u64 	%rd7, [_Z22flash_attention_kernelPfS_S_S_iiiiiii_param_1];
	ld.param.u64 	%rd8, [_Z22flash_attention_kernelPfS_S_S_iiiiiii_param_2];
	ld.param.u64 	%rd10, [_Z22flash_attention_kernelPfS_S_S_iiiiiii_param_3];
	ld.param.u32 	%r67, [_Z22flash_attention_kernelPfS_S_S_iiiiiii_param_5];
	ld.param.u32 	%r68, [_Z22flash_attention_kernelPfS_S_S_iiiiiii_param_6];
	ld.param.u32 	%r71, [_Z22flash_attention_kernelPfS_S_S_iiiiiii_param_7];
	ld.param.u32 	%r69, [_Z22flash_attention_kernelPfS_S_S_iiiiiii_param_8];
	ld.param.u32 	%r72, [_Z22flash_attention_kernelPfS_S_S_iiiiiii_param_9];
	ld.param.u32 	%r70, [_Z22flash_attention_kernelPfS_S_S_iiiiiii_param_10];
	cvta.to.global.u64 	%rd1, %rd10;
	cvta.to.global.u64 	%rd2, %rd9;
	mov.u32 	%r1, %tid.x;
	mov.u32 	%r73, %ctaid.x;
	div.s32 	%r74, %r73, %r71;
	mul.lo.s32 	%r75, %r74, %r71;
	sub.s32 	%r76, %r73, %r75;
	shr.u32 	%r77, %r1, 4;
	and.b32  	%r2, %r77, 1;
	and.b32  	%r3, %r1, 15;
	shr.u32 	%r78, %r1, 3;
	and.b32  	%r79, %r78, 124;
	or.b32  	%r80, %r2, %r79;
	mad.lo.s32 	%r4, %r76, %r72, %r80;
	add.s32 	%r5, %r4, 2;
	shr.s32 	%r81, %r68, 31;
	shr.u32 	%r82, %r81, 30;
	add.s32 	%r83, %r68, %r82;
	shr.s32 	%r6, %r83, 2;
	mul.lo.s32 	%r7, %r74, %r67;
	mul.lo.s32 	%r8, %r7, %r6;
	setp.lt.s32 	%p3, %r4, %r67;
	setp.lt.s32 	%p4, %r3, %r6;
	and.pred  	%p1, %p4, %p3;
	mov.f32 	%f236, 0f00000000;
	not.pred 	%p5, %p1;
	mov.f32 	%f237, %f236;
	mov.f32 	%f238, %f236;
	mov.f32 	%f239, %f236;
	@%p5 bra 	$L__BB0_2;
	add.s32 	%r84, %r8, %r3;
	mad.lo.s32 	%r85, %r4, %r6, %r84;
	mul.wide.s32 	%rd11, %r85, 16;
	add.s64 	%rd12, %rd2, %rd11;
	ld.global.v4.f32 	{%f236, %f237, %f238, %f239}, [%rd12];
$L__BB0_2:
	setp.lt.s32 	%p6, %r3, %r6;
	setp.lt.s32 	%p7, %r5, %r67;
	and.pred  	%p2, %p6, %p7;
	mov.f32 	%f240, 0f00000000;
	not.pred 	%p8, %p2;
	mov.f32 	%f241, %f240;
	mov.f32 	%f242, %f240;
	mov.f32 	%f243, %f240;
	@%p8 bra 	$L__BB0_4;
	add.s32 	%r86, %r8, %r3;
	mad.lo.s32 	%r87, %r5, %r6, %r86;
	mul.wide.s32 	%rd13, %r87, 16;
	add.s64 	%rd14, %rd2, %rd13;
	ld.global.v4.f32 	{%f240, %f241, %f242, %f243}, [%rd14];
$L__BB0_4:
	setp.lt.s32 	%p9, %r69, 1;
	mov.f32 	%f284, 0f00000000;
	mov.f32 	%f285, %f284;
	mov.f32 	%f286, %f284;
	mov.f32 	%f287, %f284;
	mov.f32 	%f288, %f284;
	mov.f32 	%f289, %f284;
	mov.f32 	%f290, %f284;
	mov.f32 	%f291, %f284;
	mov.f32 	%f294, %f284;
	mov.f32 	%f295, %f284;
	@%p9 bra 	$L__BB0_42;
	mul.lo.s32 	%r89, %r70, %r68;
	shl.b32 	%r22, %r89, 2;
	mov.u32 	%r90, s_mem;
	add.s32 	%r9, %r90, %r22;
	cvt.rn.f32.s32 	%f123, %r68;
	sqrt.rn.f32 	%f124, %f123;
	rcp.rn.f32 	%f17, %f124;
	shr.s32 	%r91, %r89, 31;
	shr.u32 	%r92, %r91, 30;
	add.s32 	%r93, %r89, %r92;
	shr.s32 	%r10, %r93, 2;
	mov.u32 	%r11, %ntid.x;
	shl.b32 	%r12, %r2, 4;
	add.s32 	%r13, %r1, %r11;
	max.s32 	%r94, %r10, %r13;
	setp.lt.s32 	%p10, %r13, %r10;
	selp.u32 	%r95, 1, 0, %p10;
	add.s32 	%r96, %r13, %r95;
	sub.s32 	%r97, %r94, %r96;
	div.u32 	%r98, %r97, %r11;
	add.s32 	%r14, %r98, %r95;
	and.b32  	%r15, %r14, 3;
	shl.b32 	%r99, %r1, 4;
	add.s32 	%r16, %r90, %r99;
	add.s32 	%r17, %r9, %r99;
	shl.b32 	%r18, %r11, 4;
	add.s32 	%r19, %r16, %r18;
	add.s32 	%r20, %r17, %r18;
	add.s32 	%r21, %r13, %r11;
	shl.b32 	%r23, %r11, 5;
	mul.lo.s32 	%r24, %r11, 48;
	cvta.to.global.u64 	%rd3, %rd7;
	cvta.to.global.u64 	%rd4, %rd8;
	mov.f32 	%f293, 0fFF7FFFFF;
	mov.f32 	%f295, 0f00000000;
	mov.b32 	%r182, 0;
	mov.f32 	%f294, %f295;
	mov.f32 	%f292, %f293;
	mov.f32 	%f291, %f295;
	mov.f32 	%f290, %f295;
	mov.f32 	%f289, %f295;
	mov.f32 	%f288, %f295;
	mov.f32 	%f287, %f295;
	mov.f32 	%f286, %f295;
	mov.f32 	%f285, %f295;
	mov.f32 	%f284, %f295;
$L__BB0_6:
	setp.ge.s32 	%p11, %r1, %r10;
	mul.lo.s32 	%r26, %r182, %r70;
	@%p11 bra 	$L__BB0_34;
	add.s32 	%r100, %r26, %r7;
	mul.lo.s32 	%r101, %r100, %r68;
	mul.wide.s32 	%rd15, %r101, 4;
	add.s64 	%rd5, %rd3, %rd15;
	add.s64 	%rd6, %rd4, %rd15;
	setp.eq.s32 	%p12, %r15, 3;
	mov.u32 	%r183, %r1;
	@%p12 bra 	$L__BB0_19;
	shl.b32 	%r102, %r1, 2;
	div.s32 	%r103, %r102, %r68;
	add.s32 	%r104, %r103, %r26;
	setp.lt.s32 	%p13, %r104, %r67;
	@%p13 bra 	$L__BB0_10;
	mov.f32 	%f256, 0f00000000;
	st.shared.v4.f32 	[%r16], {%f256, %f256, %f256, %f256};
	mov.f32 	%f257, %f256;
	mov.f32 	%f258, %f256;
	mov.f32 	%f259, %f256;
	bra.uni 	$L__BB0_11;
$L__BB0_10:
	mul.wide.u32 	%rd16, %r1, 16;
	add.s64 	%rd17, %rd5, %rd16;
	ld.global.v4.f32 	{%f129, %f130, %f131, %f132}, [%rd17];
	st.shared.v4.f32 	[%r16], {%f129, %f130, %f131, %f132};
	add.s64 	%rd18, %rd6, %rd16;
	ld.global.v4.f32 	{%f256, %f257, %f258, %f259}, [%rd18];
$L__BB0_11:
	setp.eq.s32 	%p14, %r15, 0;
	st.shared.v4.f32 	[%r17], {%f256, %f257, %f258, %f259};
	mov.u32 	%r183, %r13;
	@%p14 bra 	$L__BB0_19;
	shl.b32 	%r105, %r13, 2;
	div.s32 	%r106, %r105, %r68;
	add.s32 	%r107, %r106, %r26;
	setp.lt.s32 	%p15, %r107, %r67;
	@%p15 bra 	$L__BB0_14;
	mov.f32 	%f260, 0f00000000;
	st.shared.v4.f32 	[%r19], {%f260, %f260, %f260, %f260};
	mov.f32 	%f261, %f260;
	mov.f32 	%f262, %f260;
	mov.f32 	%f263, %f260;
	bra.uni 	$L__BB0_15;
$L__BB0_14:
	mul.wide.u32 	%rd19, %r13, 16;
	add.s64 	%rd20, %rd5, %rd19;
	ld.global.v4.f32 	{%f137, %f138, %f139, %f140}, [%rd20];
	st.shared.v4.f32 	[%r19], {%f137, %f138, %f139, %f140};
	add.s64 	%rd21, %rd6, %rd19;
	ld.global.v4.f32 	{%f260, %f261, %f262, %f263}, [%rd21];
$L__BB0_15:
	setp.eq.s32 	%p16, %r15, 1;
	st.shared.v4.f32 	[%r20], {%f260, %f261, %f262, %f263};
	mov.u32 	%r183, %r21;
	@%p16 bra 	$L__BB0_19;
	add.s32 	%r27, %r20, %r18;
	add.s32 	%r28, %r19, %r18;
	add.s32 	%r183, %r21, %r11;
	shl.b32 	%r108, %r21, 2;
	div.s32 	%r109, %r108, %r68;
	add.s32 	%r110, %r109, %r26;
	setp.lt.s32 	%p17, %r110, %r67;
	@%p17 bra 	$L__BB0_18;
	mov.f32 	%f141, 0f00000000;
	st.shared.v4.f32 	[%r28], {%f141, %f141, %f141, %f141};
	st.shared.v4.f32 	[%r27], {%f141, %f141, %f141, %f141};
	bra.uni 	$L__BB0_19;
$L__BB0_18:
	mul.wide.u32 	%rd22, %r21, 16;
	add.s64 	%rd23, %rd5, %rd22;
	ld.global.v4.f32 	{%f142, %f143, %f144, %f145}, [%rd23];
	st.shared.v4.f32 	[%r28], {%f142, %f143, %f144, %f145};
	add.s64 	%rd24, %rd6, %rd22;
	ld.global.v4.f32 	{%f146, %f147, %f148, %f149}, [%rd24];
	st.shared.v4.f32 	[%r27], {%f146, %f147, %f148, %f149};
$L__BB0_19:
	setp.lt.u32 	%p18, %r14, 3;
	@%p18 bra 	$L__BB0_34;
	shl.b32 	%r31, %r183, 4;
	add.s32 	%r32, %r22, %r31;
	shl.b32 	%r184, %r183, 2;
	shl.b32 	%r112, %r11, 3;
	add.s32 	%r190, %r112, %r184;
	add.s32 	%r35, %r23, %r31;
	shl.b32 	%r113, %r11, 1;
	add.s32 	%r189, %r113, %r183;
	mad.lo.s32 	%r188, %r11, 12, %r184;
	add.s32 	%r38, %r24, %r31;
	mad.lo.s32 	%r187, %r11, 3, %r183;
	add.s32 	%r186, %r11, %r183;
	shl.b32 	%r41, %r186, 4;
	add.s32 	%r42, %r22, %r41;
	shl.b32 	%r185, %r186, 2;
	mov.u32 	%r191, s_mem;
$L__BB0_21:
	div.s32 	%r114, %r184, %r68;
	add.s32 	%r115, %r114, %r26;
	setp.ge.s32 	%p19, %r115, %r67;
	@%p19 bra 	$L__BB0_23;
	add.s32 	%r118, %r191, %r31;
	mul.wide.u32 	%rd25, %r183, 16;
	add.s64 	%rd26, %rd5, %rd25;
	ld.global.v4.f32 	{%f151, %f152, %f153, %f154}, [%rd26];
	st.shared.v4.f32 	[%r118], {%f151, %f152, %f153, %f154};
	add.s32 	%r119, %r191, %r32;
	add.s64 	%rd27, %rd6, %rd25;
	ld.global.v4.f32 	{%f155, %f156, %f157, %f158}, [%rd27];
	st.shared.v4.f32 	[%r119], {%f155, %f156, %f157, %f158};
	bra.uni 	$L__BB0_24;
$L__BB0_23:
	add.s32 	%r116, %r191, %r31;
	mov.f32 	%f150, 0f00000000;
	st.shared.v4.f32 	[%r116], {%f150, %f150, %f150, %f150};
	add.s32 	%r117, %r191, %r32;
	st.shared.v4.f32 	[%r117], {%f150, %f150, %f150, %f150};
$L__BB0_24:
	div.s32 	%r120, %r185, %r68;
	add.s32 	%r121, %r120, %r26;
	setp.lt.s32 	%p20, %r121, %r67;
	@%p20 bra 	$L__BB0_26;
	add.s32 	%r122, %r191, %r41;
	mov.f32 	%f159, 0f00000000;
	st.shared.v4.f32 	[%r122], {%f159, %f159, %f159, %f159};
	add.s32 	%r123, %r191, %r42;
	st.shared.v4.f32 	[%r123], {%f159, %f159, %f159, %f159};
	bra.uni 	$L__BB0_27;
$L__BB0_26:
	add.s32 	%r124, %r191, %r41;
	mul.wide.u32 	%rd28, %r186, 16;
	add.s64 	%rd29, %rd5, %rd28;
	ld.global.v4.f32 	{%f160, %f161, %f162, %f163}, [%rd29];
	st.shared.v4.f32 	[%r124], {%f160, %f161, %f162, %f163};
	add.s32 	%r125, %r191, %r42;
	add.s64 	%rd30, %rd6, %rd28;
	ld.global.v4.f32 	{%f164, %f165, %f166, %f167}, [%rd30];
	st.shared.v4.f32 	[%r125], {%f164, %f165, %f166, %f167};
$L__BB0_27:
	add.s32 	%r53, %r183, %r11;
	div.s32 	%r126, %r190, %r68;
	add.s32 	%r127, %r126, %r26;
	setp.lt.s32 	%p21, %r127, %r67;
	@%p21 bra 	$L__BB0_29;
	add.s32 	%r128, %r191, %r35;
	mov.f32 	%f168, 0f00000000;
	st.shared.v4.f32 	[%r128], {%f168, %f168, %f168, %f168};
	add.s32 	%r129, %r22, %r23;
	add.s32 	%r130, %r129, %r31;
	add.s32 	%r131, %r191, %r130;
	st.shared.v4.f32 	[%r131], {%f168, %f168, %f168, %f168};
	bra.uni 	$L__BB0_30;
$L__BB0_29:
	add.s32 	%r132, %r191, %r35;
	mul.wide.u32 	%rd31, %r189, 16;
	add.s64 	%rd32, %rd5, %rd31;
	ld.global.v4.f32 	{%f169, %f170, %f171, %f172}, [%rd32];
	st.shared.v4.f32 	[%r132], {%f169, %f170, %f171, %f172};
	add.s32 	%r133, %r22, %r23;
	add.s32 	%r134, %r133, %r31;
	add.s32 	%r135, %r191, %r134;
	add.s64 	%rd33, %rd6, %rd31;
	ld.global.v4.f32 	{%f173, %f174, %f175, %f176}, [%rd33];
	st.shared.v4.f32 	[%r135], {%f173, %f174, %f175, %f176};
$L__BB0_30:
	add.s32 	%r54, %r53, %r11;
	div.s32 	%r136, %r188, %r68;
	add.s32 	%r137, %r136, %r26;
	setp.lt.s32 	%p22, %r137, %r67;
	@%p22 bra 	$L__BB0_32;
	add.s32 	%r138, %r191, %r38;
	mov.f32 	%f177, 0f00000000;
	st.shared.v4.f32 	[%r138], {%f177, %f177, %f177, %f177};
	add.s32 	%r139, %r22, %r24;
	add.s32 	%r140, %r139, %r31;
	add.s32 	%r141, %r191, %r140;
	st.shared.v4.f32 	[%r141], {%f177, %f177, %f177, %f177};
	bra.uni 	$L__BB0_33;
$L__BB0_32:
	add.s32 	%r142, %r191, %r38;
	mul.wide.u32 	%rd34, %r187, 16;
	add.s64 	%rd35, %rd5, %rd34;
	ld.global.v4.f32 	{%f178, %f179, %f180, %f181}, [%rd35];
	st.shared.v4.f32 	[%r142], {%f178, %f179, %f180, %f181};
	add.s32 	%r143, %r22, %r24;
	add.s32 	%r144, %r143, %r31;
	add.s32 	%r145, %r191, %r144;
	add.s64 	%rd36, %rd6, %rd34;
	ld.global.v4.f32 	{%f182, %f183, %f184, %f185}, [%rd36];
	st.shared.v4.f32 	[%r145], {%f182, %f183, %f184, %f185};
$L__BB0_33:
	add.s32 	%r146, %r54, %r11;
	add.s32 	%r183, %r146, %r11;
	shl.b32 	%r147, %r11, 6;
	add.s32 	%r191, %r191, %r147;
	add.s32 	%r190, %r190, %r18;
	shl.b32 	%r148, %r11, 2;
	add.s32 	%r189, %r189, %r148;
	add.s32 	%r188, %r188, %r18;
	add.s32 	%r187, %r187, %r148;
	add.s32 	%r186, %r186, %r148;
	add.s32 	%r185, %r185, %r18;
	add.s32 	%r184, %r184, %r18;
	setp.lt.s32 	%p23, %r183, %r10;
	@%p23 bra 	$L__BB0_21;
$L__BB0_34:
	setp.lt.s32 	%p24, %r70, 1;
	bar.sync 	0;
	setp.ge.s32 	%p25, %r26, %r67;
	or.pred  	%p26, %p24, %p25;
	@%p26 bra 	$L__BB0_41;
	mov.b32 	%r193, 0;
	mov.f32 	%f266, %f293;
	mov.f32 	%f267, %f292;
$L__BB0_36:
	setp.ge.s32 	%p27, %r3, %r6;
	mov.f32 	%f276, 0f00000000;
	mov.f32 	%f277, %f276;
	mov.f32 	%f278, %f276;
	mov.f32 	%f279, %f276;
	@%p27 bra 	$L__BB0_38;
	mad.lo.s32 	%r150, %r193, %r6, %r3;
	shl.b32 	%r151, %r150, 4;
	mov.u32 	%r152, s_mem;
	add.s32 	%r153, %r152, %r151;
	ld.shared.v4.f32 	{%f279, %f278, %f277, %f276}, [%r153];
$L__BB0_38:
	setp.ge.s32 	%p28, %r3, %r6;
	mul.f32 	%f188, %f236, %f279;
	fma.rn.f32 	%f189, %f237, %f278, %f188;
	fma.rn.f32 	%f190, %f238, %f277, %f189;
	fma.rn.f32 	%f191, %f239, %f276, %f190;
	mul.f32 	%f192, %f240, %f279;
	fma.rn.f32 	%f193, %f241, %f278, %f192;
	fma.rn.f32 	%f194, %f242, %f277, %f193;
	fma.rn.f32 	%f195, %f243, %f276, %f194;
	mov.b32 	%r154, %f191;
	shfl.sync.down.b32	%r155|%p29, %r154, 8, 31, -1;
	mov.b32 	%f196, %r155;
	add.f32 	%f197, %f191, %f196;
	mov.b32 	%r156, %f195;
	shfl.sync.down.b32	%r157|%p30, %r156, 8, 31, -1;
	mov.b32 	%f198, %r157;
	add.f32 	%f199, %f195, %f198;
	mov.b32 	%r158, %f197;
	shfl.sync.down.b32	%r159|%p31, %r158, 4, 31, -1;
	mov.b32 	%f200, %r159;
	add.f32 	%f201, %f197, %f200;
	mov.b32 	%r160, %f199;
	shfl.sync.down.b32	%r161|%p32, %r160, 4, 31, -1;
	mov.b32 	%f202, %r161;
	add.f32 	%f203, %f199, %f202;
	mov.b32 	%r162, %f201;
	shfl.sync.down.b32	%r163|%p33, %r162, 2, 31, -1;
	mov.b32 	%f204, %r163;
	add.f32 	%f205, %f201, %f204;
	mov.b32 	%r164, %f203;
	shfl.sync.down.b32	%r165|%p34, %r164, 2, 31, -1;
	mov.b32 	%f206, %r165;
	add.f32 	%f207, %f203, %f206;
	mov.b32 	%r166, %f205;
	shfl.sync.down.b32	%r167|%p35, %r166, 1, 31, -1;
	mov.b32 	%f208, %r167;
	add.f32 	%f209, %f205, %f208;
	mov.b32 	%r168, %f207;
	shfl.sync.down.b32	%r169|%p36, %r168, 1, 31, -1;
	mov.b32 	%f210, %r169;
	add.f32 	%f211, %f207, %f210;
	mov.b32 	%r170, %f209;
	shfl.sync.idx.b32	%r171|%p37, %r170, %r12, 31, -1;
	mov.b32 	%f212, %r171;
	mov.b32 	%r172, %f211;
	shfl.sync.idx.b32	%r173|%p38, %r172, %r12, 31, -1;
	mov.b32 	%f213, %r173;
	mul.f32 	%f214, %f17, %f212;
	mul.f32 	%f215, %f17, %f213;
	max.f32 	%f293, %f266, %f214;
	sub.f32 	%f216, %f214, %f293;
	mul.f32 	%f217, %f216, 0f3FB8AA3B;
	ex2.approx.f32 	%f67, %f217;
	sub.f32 	%f218, %f266, %f293;
	mul.f32 	%f219, %f218, 0f3FB8AA3B;
	ex2.approx.f32 	%f220, %f219;
	fma.rn.f32 	%f295, %f295, %f220, %f67;
	mul.f32 	%f69, %f291, %f220;
	mul.f32 	%f70, %f290, %f220;
	mul.f32 	%f71, %f289, %f220;
	mul.f32 	%f72, %f288, %f220;
	max.f32 	%f292, %f267, %f215;
	sub.f32 	%f221, %f215, %f292;
	mul.f32 	%f222, %f221, 0f3FB8AA3B;
	ex2.approx.f32 	%f74, %f222;
	sub.f32 	%f223, %f267, %f292;
	mul.f32 	%f224, %f223, 0f3FB8AA3B;
	ex2.approx.f32 	%f225, %f224;
	fma.rn.f32 	%f294, %f294, %f225, %f74;
	mul.f32 	%f76, %f287, %f225;
	mul.f32 	%f77, %f286, %f225;
	mul.f32 	%f78, %f285, %f225;
	mul.f32 	%f79, %f284, %f225;
	mov.f32 	%f280, 0f00000000;
	mov.f32 	%f281, %f280;
	mov.f32 	%f282, %f280;
	mov.f32 	%f283, %f280;
	@%p28 bra 	$L__BB0_40;
	mad.lo.s32 	%r174, %r193, %r6, %r3;
	shl.b32 	%r175, %r174, 4;
	add.s32 	%r176, %r9, %r175;
	ld.shared.v4.f32 	{%f283, %f282, %f281, %f280}, [%r176];
$L__BB0_40:
	fma.rn.f32 	%f291, %f67, %f283, %f69;
	fma.rn.f32 	%f290, %f67, %f282, %f70;
	fma.rn.f32 	%f289, %f67, %f281, %f71;
	fma.rn.f32 	%f288, %f67, %f280, %f72;
	fma.rn.f32 	%f287, %f74, %f283, %f76;
	fma.rn.f32 	%f286, %f74, %f282, %f77;
	fma.rn.f32 	%f285, %f74, %f281, %f78;
	fma.rn.f32 	%f284, %f74, %f280, %f79;
	add.s32 	%r193, %r193, 1;
	setp.lt.s32 	%p39, %r193, %r70;
	add.s32 	%r177, %r193, %r26;
	setp.lt.s32 	%p40, %r177, %r67;
	and.pred  	%p41, %p39, %p40;
	mov.f32 	%f266, %f293;
	mov.f32 	%f267, %f292;
	@%p41 bra 	$L__BB0_36;
$L__BB0_41:
	bar.sync 	0;
	add.s32 	%r182, %r182, 1;
	setp.ne.s32 	%p42, %r182, %r69;
	@%p42 bra 	$L__BB0_6;
$L__BB0_42:
	@%p5 bra 	$L__BB0_44;
	rcp.rn.f32 	%f226, %f295;
	mul.f32 	%f227, %f291, %f226;
	mul.f32 	%f228, %f290, %f226;
	mul.f32 	%f229, %f289, %f226;
	mul.f32 	%f230, %f288, %f226;
	add.s32 	%r178, %r8, %r3;
	mad.lo.s32 	%r179, %r4, %r6, %r178;
	mul.wide.s32 	%rd37, %r179, 16;
	add.s64 	%rd38, %rd1, %rd37;
	st.global.v4.f32 	[%rd38], {%f227, %f228, %f229, %f230};
$L__BB0_44:
	@%p8 bra 	$L__BB0_46;
	rcp.rn.f32 	%f231, %f294;
	mul.f32 	%f232, %f287, %f231;
	mul.f32 	%f233, %f286, %f231;
	mul.f32 	%f234, %f285, %f231;
	mul.f32 	%f235, %f284, %f231;
	add.s32 	%r180, %r8, %r3;
	mad.lo.s32 	%r181, %r5, %r6, %r180;
	mul.wide.s32 	%rd39, %r181, 16;
	add.s64 	%rd40, %rd1, %rd39;
	st.global.v4.f32 	[%rd40], {%f232, %f233, %f234, %f235};
$L__BB0_46:
	ret;

}


// ===== COMPILED SASS (sm_100) =====

	.target	sm_100

	.elftype	@"ET_EXEC"


//--------------------- .note.nv.tkinfo           --------------------------
	.section	.note.nv.tkinfo,"",@"SHT_NOTE"
	.sectionflags	@"SHF_NOTE_NV_TKINFO"
	.tkinfo
        /*0018*/ 	.word	0x00000002
        /*0030*/ 	.string	""
        /*0030*/ 	.string	"ptxas"
        /*0030*/ 	.string	"Cuda compilation tools, release 13.0, V13.0.88"
        /*0030*/ 	.string	"Build cuda_13.0.r13.0/compiler.36424714_0"
        /*0030*/ 	.string	"-arch sm_100 -m 64 "



//--------------------- .note.nv.cuinfo           --------------------------
	.section	.note.nv.cuinfo,"",@"SHT_NOTE"
	.sectionflags	@"SHF_NOTE_NV_CUINFO"
        /*0018*/ 	.short	0x0002
        /*001a*/ 	.short	0x0064
        /*001c*/ 	.short	0x0082
	.zero		2


//--------------------- .nv.info                  --------------------------
	.section	.nv.info,"",@"SHT_CUDA_INFO"
	.align	4


	//----- nvinfo : EIATTR_REGCOUNT
	.align		4
        /*0000*/ 	.byte	0x04, 0x2f
        /*0002*/ 	.short	(.L_1 - .L_0)
	.align		4
.L_0:
        /*0004*/ 	.word	index@(_Z22flash_attention_kernelPfS_S_S_iiiiiii)
        /*0008*/ 	.word	0x00000040


	//----- nvinfo : EIATTR_FRAME_SIZE
	.align		4
.L_1:
        /*000c*/ 	.byte	0x04, 0x11
        /*000e*/ 	.short	(.L_3 - .L_2)
	.align		4
.L_2:
        /*0010*/ 	.word	index@($__internal_1_$__cuda_sm20_sqrt_rn_f32_slowpath)
        /*0014*/ 	.word	0x00000000


	//----- nvinfo : EIATTR_FRAME_SIZE
	.align		4
.L_3:
        /*0018*/ 	.byte	0x04, 0x11
        /*001a*/ 	.short	(.L_5 - .L_4)
	.align		4
.L_4:
        /*001c*/ 	.word	index@($__internal_0_$__cuda_sm20_rcp_rn_f32_slowpath)
        /*0020*/ 	.word	0x00000000


	//----- nvinfo : EIATTR_FRAME_SIZE
	.align		4
.L_5:
        /*0024*/ 	.byte	0x04, 0x11
        /*0026*/ 	.short	(.L_7 - .L_6)
	.align		4
.L_6:
        /*0028*/ 	.word	index@(_Z22flash_attention_kernelPfS_S_S_iiiiiii)
        /*002c*/ 	.word	0x00000000


	//----- nvinfo : EIATTR_MIN_STACK_SIZE
	.align		4
.L_7:
        /*0030*/ 	.byte	0x04, 0x12
        /*0032*/ 	.short	(.L_9 - .L_8)
	.align		4
.L_8:
        /*0034*/ 	.word	index@(_Z22flash_attention_kernelPfS_S_S_iiiiiii)
        /*0038*/ 	.word	0x00000000
.L_9:


//--------------------- .nv.compat                --------------------------
	.section	.nv.compat,"",@"SHT_CUDA_COMPAT_INFO"
	.align	4
        /*0000*/ 	.byte	0x02, 0x09, 0x00, 0x00, 0x02, 0x02, 0x01, 0x00, 0x02, 0x05, 0x05, 0x00, 0x03, 0x07, 0x01, 0x01
        /*0010*/ 	.byte	0x02, 0x03, 0x00, 0x00, 0x02, 0x06, 0x01, 0x00, 0x04, 0x0b, 0x08, 0x00, 0x01, 0x00, 0x00, 0x00
        /*0020*/ 	.byte	0x00, 0x00, 0x00, 0x00


//--------------------- .nv.info._Z22flash_attention_kernelPfS_S_S_iiiiiii --------------------------
	.section	.nv.info._Z22flash_attention_kernelPfS_S_S_iiiiiii,"",@"SHT_CUDA_INFO"
	.sectionflags	@""
	.align	4


	//----- nvinfo : EIATTR_CUDA_API_VERSION
	.align		4
        /*0000*/ 	.byte	0x04, 0x37
        /*0002*/ 	.short	(.L_11 - .L_10)
.L_10:
        /*0004*/ 	.word	0x00000082


	//----- nvinfo : EIATTR_KPARAM_INFO
	.align		4
.L_11:
        /*0008*/ 	.byte	0x04, 0x17
        /*000a*/ 	.short	(.L_13 - .L_12)
.L_12:
        /*000c*/ 	.word	0x00000000
        /*0010*/ 	.short	0x000a
        /*0012*/ 	.short	0x0038
        /*0014*/ 	.byte	0x00, 0xf0, 0x11, 0x00


	//----- nvinfo : EIATTR_KPARAM_INFO
	.align		4
.L_13:
        /*0018*/ 	.byte	0x04, 0x17
        /*001a*/ 	.short	(.L_15 - .L_14)
.L_14:
        /*001c*/ 	.word	0x00000000
        /*0020*/ 	.short	0x0009
        /*0022*/ 	.short	0x0034
        /*0024*/ 	.byte	0x00, 0xf0, 0x11, 0x00


	//----- nvinfo : EIATTR_KPARAM_INFO
	.align		4
.L_15:
        /*0028*/ 	.byte	0x04, 0x17
        /*002a*/ 	.short	(.L_17 - .L_16)
.L_16:
        /*002c*/ 	.word	0x00000000
        /*0030*/ 	.short	0x0008
        /*0032*/ 	.short	0x0030
        /*0034*/ 	.byte	0x00, 0xf0, 0x11, 0x00


	//----- nvinfo : EIATTR_KPARAM_INFO
	.align		4
.L_17:
        /*0038*/ 	.byte	0x04, 0x17
        /*003a*/ 	.short	(.L_19 - .L_18)
.L_18:
        /*003c*/ 	.word	0x00000000
        /*0040*/ 	.short	0x0007
        /*0042*/ 	.short	0x002c
        /*0044*/ 	.byte	0x00, 0xf0, 0x11, 0x00


	//----- nvinfo : EIATTR_KPARAM_INFO
	.align		4
.L_19:
        /*0048*/ 	.byte	0x04, 0x17
        /*004a*/ 	.short	(.L_21 - .L_20)
.L_20:
        /*004c*/ 	.word	0x00000000
        /*0050*/ 	.short	0x0006
        /*0052*/ 	.short	0x0028
        /*0054*/ 	.byte	0x00, 0xf0, 0x11, 0x00


	//----- nvinfo : EIATTR_KPARAM_INFO
	.align		4
.L_21:
        /*0058*/ 	.byte	0x04, 0x17
        /*005a*/ 	.short	(.L_23 - .L_22)
.L_22:
        /*005c*/ 	.word	0x00000000
        /*0060*/ 	.short	0x0005
        /*0062*/ 	.short	0x0024
        /*0064*/ 	.byte	0x00, 0xf0, 0x11, 0x00


	//----- nvinfo : EIATTR_KPARAM_INFO
	.align		4
.L_23:
        /*0068*/ 	.byte	0x04, 0x17
        /*006a*/ 	.short	(.L_25 - .L_24)
.L_24:
        /*006c*/ 	.word	0x00000000
        /*0070*/ 	.short	0x0004
        /*0072*/ 	.short	0x0020
        /*0074*/ 	.byte	0x00, 0xf0, 0x11, 0x00


	//----- nvinfo : EIATTR_KPARAM_INFO
	.align		4
.L_25:
        /*0078*/ 	.byte	0x04, 0x17
        /*007a*/ 	.short	(.L_27 - .L_26)
.L_26:
        /*007c*/ 	.word	0x00000000
        /*0080*/ 	.short	0x0003
        /*0082*/ 	.short	0x0018
        /*0084*/ 	.byte	0x00, 0xf5, 0x21, 0x00


	//----- nvinfo : EIATTR_KPARAM_INFO
	.align		4
.L_27:
        /*0088*/ 	.byte	0x04, 0x17
        /*008a*/ 	.short	(.L_29 - .L_28)
.L_28:
        /*008c*/ 	.word	0x00000000
        /*0090*/ 	.short	0x0002
        /*0092*/ 	.short	0x0010
        /*0094*/ 	.byte	0x00, 0xf5, 0x21, 0x00


	//----- nvinfo : EIATTR_KPARAM_INFO
	.align		4
.L_29:
        /*0098*/ 	.byte	0x04, 0x17
        /*009a*/ 	.short	(.L_31 - .L_30)
.L_30:
        /*009c*/ 	.word	0x00000000
        /*00a0*/ 	.short	0x0001
        /*00a2*/ 	.short	0x0008
        /*00a4*/ 	.byte	0x00, 0xf5, 0x21, 0x00


	//----- nvinfo : EIATTR_KPARAM_INFO
	.align		4
.L_31:
        /*00a8*/ 	.byte	0x04, 0x17
        /*00aa*/ 	.short	(.L_33 - .L_32)
.L_32:
        /*00ac*/ 	.word	0x00000000
        /*00b0*/ 	.short	0x0000
        /*00b2*/ 	.short	0x0000
        /*00b4*/ 	.byte	0x00, 0xf5, 0x21, 0x00


	//----- nvinfo : EIATTR_SPARSE_MMA_MASK
	.align		4
.L_33:
        /*00b8*/ 	.byte	0x03, 0x50
        /*00ba*/ 	.short	0x0000


	//----- nvinfo : EIATTR_MAXREG_COUNT
	.align		4
        /*00bc*/ 	.byte	0x03, 0x1b
        /*00be*/ 	.short	0x00ff


	//----- nvinfo : EIATTR_NUM_BARRIERS
	.align		4
        /*00c0*/ 	.byte	0x02, 0x4c
        /*00c2*/ 	.byte	0x01
	.zero		1


	//----- nvinfo : EIATTR_MERCURY_ISA_VERSION
	.align		4
        /*00c4*/ 	.byte	0x03, 0x5f
        /*00c6*/ 	.short	0x0101


	//----- nvinfo : EIATTR_COOP_GROUP_MASK_REGIDS
	.align		4
        /*00c8*/ 	.byte	0x04, 0x29
        /*00ca*/ 	.short	(.L_35 - .L_34)


	//   ....[0]....
.L_34:
        /*00cc*/ 	.word	0xffffffff


	//   ....[1]....
        /*00d0*/ 	.word	0xffffffff


	//   ....[2]....
        /*00d4*/ 	.word	0xffffffff


	//   ....[3]....
        /*00d8*/ 	.word	0xffffffff


	//   ....[4]....
        /*00dc*/ 	.word	0xffffffff


	//   ....[5]....
        /*00e0*/ 	.word	0xffffffff


	//   ....[6]....
        /*00e4*/ 	.word	0xffffffff


	//   ....[7]....
        /*00e8*/ 	.word	0xffffffff


	//   ....[8]....
        /*00ec*/ 	.word	0xffffffff


	//   ....[9]....
        /*00f0*/ 	.word	0xffffffff


	//----- nvinfo : EIATTR_COOP_GROUP_INSTR_OFFSETS
	.align		4
.L_35:
        /*00f4*/ 	.byte	0x04, 0x28
        /*00f6*/ 	.short	(.L_37 - .L_36)


	//   ....[0]....
.L_36:
        /*00f8*/ 	.word	0x00001f10


	//   ....[1]....
        /*00fc*/ 	.word	0x00001f20


	//   ....[2]....
        /*0100*/ 	.word	0x00001f50


	//   ....[3]....
        /*0104*/ 	.word	0x00001f60


	//   ....[4]....
        /*0108*/ 	.word	0x00001f90


	//   ....[5]....
        /*010c*/ 	.word	0x00001fa0


	//   ....[6]....
        /*0110*/ 	.word	0x00001fd0


	//   ....[7]....
        /*0114*/ 	.word	0x00001fe0


	//   ....[8]....
        /*0118*/ 	.word	0x00002010


	//   ....[9]....
        /*011c*/ 	.word	0x00002020


	//----- nvinfo : EIATTR_VRC_CTA_INIT_COUNT
	.align		4
.L_37:
        /*0120*/ 	.byte	0x02, 0x4a
	.zero		1
	.zero		1


	//----- nvinfo : EIATTR_EXIT_INSTR_OFFSETS
	.align		4
        /*0124*/ 	.byte	0x04, 0x1c
        /*0126*/ 	.short	(.L_39 - .L_38)


	//   ....[0]....
.L_38:
        /*0128*/ 	.word	0x000025d0


	//   ....[1]....
        /*012c*/ 	.word	0x00002760


	//----- nvinfo : EIATTR_CRS_STACK_SIZE
	.align		4
.L_39:
        /*0130*/ 	.byte	0x04, 0x1e
        /*0132*/ 	.short	(.L_41 - .L_40)
.L_40:
        /*0134*/ 	.word	0x00000000


	//----- nvinfo : EIATTR_CBANK_PARAM_SIZE
	.align		4
.L_41:
        /*0138*/ 	.byte	0x03, 0x19
        /*013a*/ 	.short	0x003c


	//----- nvinfo : EIATTR_PARAM_CBANK
	.align		4
        /*013c*/ 	.byte	0x04, 0x0a
        /*013e*/ 	.short	(.L_43 - .L_42)
	.align		4
.L_42:
        /*0140*/ 	.word	index@(.nv.constant0._Z22flash_attention_kernelPfS_S_S_iiiiiii)
        /*0144*/ 	.short	0x0380
        /*0146*/ 	.short	0x003c


	//----- nvinfo : EIATTR_SW_WAR
	.align		4
.L_43:
        /*0148*/ 	.byte	0x04, 0x36
        /*014a*/ 	.short	(.L_45 - .L_44)
.L_44:
        /*014c*/ 	.word	0x00000008
.L_45:


//--------------------- .nv.callgraph             --------------------------
	.section	.nv.callgraph,"",@"SHT_CUDA_CALLGRAPH"
	.align	4
	.sectionentsize	8
	.align		4
        /*0000*/ 	.word	0x00000000
	.align		4
        /*0004*/ 	.word	0xffffffff
	.align		4
        /*0008*/ 	.word	0x00000000
	.align		4
        /*000c*/ 	.word	0xfffffffe
	.align		4
        /*0010*/ 	.word	0x00000000
	.align		4
        /*0014*/ 	.word	0xfffffffd
	.align		4
        /*0018*/ 	.word	0x00000000
	.align		4
        /*001c*/ 	.word	0xfffffffc


//--------------------- .text._Z22flash_attention_kernelPfS_S_S_iiiiiii --------------------------
	.section	.text._Z22flash_attention_kernelPfS_S_S_iiiiiii,"ax",@progbits
	.align	128
        .global         _Z22flash_attention_kernelPfS_S_S_iiiiiii
        .type           _Z22flash_attention_kernelPfS_S_S_iiiiiii,@function
        .size           _Z22flash_attention_kernelPfS_S_S_iiiiiii,(.L_x_32 - _Z22flash_attention_kernelPfS_S_S_iiiiiii)
        .other          _Z22flash_attention_kernelPfS_S_S_iiiiiii,@"STO_CUDA_ENTRY STV_DEFAULT"
_Z22flash_attention_kernelPfS_S_S_iiiiiii:
.text._Z22flash_attention_kernelPfS_S_S_iiiiiii:
[----:B------:R-:W-:Y:S01]  /*0000*/  LDC R1, c[0x0][0x37c] ;  /* 0x0000df00ff017b82 */ /* 0x000fe20000000800 */
[----:B------:R-:W0:Y:S01]  /*0010*/  LDCU UR8, c[0x0][0x3ac] ;  /* 0x00007580ff0877ac */ /* 0x000e220008000800 */
[----:B------:R-:W1:Y:S01]  /*0020*/  S2R R4, SR_CTAID.X ;  /* 0x0000000000047919 */ /* 0x000e620000002500 */
[----:B------:R-:W-:Y:S02]  /*0030*/  CS2R R16, SRZ ;  /* 0x0000000000107805 */ /* 0x000fe4000001ff00 */
[----:B------:R-:W-:Y:S01]  /*0040*/  CS2R R18, SRZ ;  /* 0x0000000000127805 */ /* 0x000fe2000001ff00 */
[----:B------:R-:W2:Y:S01]  /*0050*/  LDCU UR7, c[0x0][0x3a8] ;  /* 0x00007500ff0777ac */ /* 0x000ea20008000800 */
[----:B------:R-:W-:Y:S02]  /*0060*/  CS2R R12, SRZ ;  /* 0x00000000000c7805 */ /* 0x000fe4000001ff00 */
[----:B------:R-:W-:Y:S01]  /*0070*/  CS2R R14, SRZ ;  /* 0x00000000000e7805 */ /* 0x000fe2000001ff00 */
[----:B------:R-:W3:Y:S01]  /*0080*/  LDCU UR9, c[0x0][0x3b4] ;  /* 0x00007680ff0977ac */ /* 0x000ee20008000800 */
[----:B------:R-:W4:Y:S01]  /*0090*/  LDCU.64 UR12, c[0x0][0x358] ;  /* 0x00006b00ff0c77ac */ /* 0x000f220008000a00 */
[----:B0-----:R-:W-:-:S05]  /*00a0*/  IMAD.U32 R0, RZ, RZ, UR8 ;  /* 0x00000008ff007e24 */ /* 0x001fca000f8e00ff */
[----:B------:R-:W-:-:S04]  /*00b0*/  IABS R5, R0 ;  /* 0x0000000000057213 */ /* 0x000fc80000000000 */
[----:B------:R-:W0:Y:S01]  /*00c0*/  I2F.RP R0, R5 ;  /* 0x0000000500007306 */ /* 0x000e220000209400 */
[----:B-1----:R-:W-:-:S07]  /*00d0*/  IABS R8, R4 ;  /* 0x0000000400087213 */ /* 0x002fce0000000000 */
[----:B0-----:R-:W0:Y:S02]  /*00e0*/  MUFU.RCP R0, R0 ;  /* 0x0000000000007308 */ /* 0x001e240000001000 */
[----:B0-----:R-:W-:-:S06]  /*00f0*/  VIADD R2, R0, 0xffffffe ;  /* 0x0ffffffe00027836 */ /* 0x001fcc0000000000 */
[----:B------:R0:W1:Y:S02]  /*0100*/  F2I.FTZ.U32.TRUNC.NTZ R3, R2 ;  /* 0x0000000200037305 */ /* 0x000064000021f000 */
[----:B0-----:R-:W-:-:S05]  /*0110*/  IMAD.MOV.U32 R2, RZ, RZ, RZ ;  /* 0x000000ffff027224 */ /* 0x001fca00078e00ff */
[----:B------:R-:W-:Y:S02]  /*0120*/  R2UR UR4, R2 ;  /* 0x00000000020472ca */ /* 0x000fe400000e0000 */
[----:B-1----:R-:W-:Y:S02]  /*0130*/  R2UR UR5, R3 ;  /* 0x00000000030572ca */ /* 0x002fe400000e0000 */
[----:B------:R-:W-:-:S05]  /*0140*/  IADD3 R6, PT, PT, RZ, -R3, RZ ;  /* 0x80000003ff067210 */ /* 0x000fca0007ffe0ff */
[----:B------:R-:W-:Y:S02]  /*0150*/  IMAD R7, R6, R5, RZ ;  /* 0x0000000506077224 */ /* 0x000fe400078e02ff */
[----:B------:R-:W-:Y:S02]  /*0160*/  IMAD.MOV.U32 R6, RZ, RZ, R8 ;  /* 0x000000ffff067224 */ /* 0x000fe400078e0008 */
[----:B------:R-:W0:Y:S02]  /*0170*/  S2R R8, SR_TID.X ;  /* 0x0000000000087919 */ /* 0x000e240000002100 */
[----:B------:R-:W-:Y:S01]  /*0180*/  IMAD.HI.U32 R7, R3, R7, UR4 ;  /* 0x0000000403077e27 */ /* 0x000fe2000f8e0007 */
[----:B------:R-:W-:-:S04]  /*0190*/  R2UR UR6, R6 ;  /* 0x00000000060672ca */ /* 0x000fc800000e0000 */
[----:B------:R-:W-:-:S13]  /*01a0*/  R2UR UR4, R7 ;  /* 0x00000000070472ca */ /* 0x000fda00000e0000 */
[----:B------:R-:W-:Y:S02]  /*01b0*/  UIMAD.WIDE.U32 UR4, UR4, UR6, URZ ;  /* 0x00000006040472a5 */ /* 0x000fe4000f8e00ff */
[----:B--2---:R-:W-:-:S04]  /*01c0*/  USHF.R.S32.HI UR4, URZ, 0x1f, UR7 ;  /* 0x0000001fff047899 */ /* 0x004fc80008011407 */
[----:B------:R-:W-:Y:S01]  /*01d0*/  IADD3 R0, PT, PT, RZ, -UR5, RZ ;  /* 0x80000005ff007c10 */ /* 0x000fe2000fffe0ff */
[----:B------:R-:W-:-:S04]  /*01e0*/  ULEA.HI UR4, UR4, UR7, URZ, 0x2 ;  /* 0x0000000704047291 */ /* 0x000fc8000f8f10ff */
[C---:B------:R-:W-:Y:S01]  /*01f0*/  IMAD R0, R5.reuse, R0, UR6 ;  /* 0x0000000605007e24 */ /* 0x040fe2000f8e0200 */
[----:B0-----:R-:W-:Y:S01]  /*0200*/  SHF.R.U32.HI R9, RZ, 0x4, R8 ;  /* 0x00000004ff097819 */ /* 0x001fe20000011608 */
[----:B------:R-:W0:Y:S03]  /*0210*/  LDCU UR6, c[0x0][0x3a4] ;  /* 0x00007480ff0677ac */ /* 0x000e260008000800 */
[----:B------:R-:W-:Y:S01]  /*0220*/  ISETP.GT.U32.AND P0, PT, R5, R0, PT ;  /* 0x000000000500720c */ /* 0x000fe20003f04070 */
[----:B------:R-:W-:Y:S01]  /*0230*/  USHF.R.S32.HI UR4, URZ, 0x2, UR4 ;  /* 0x00000002ff047899 */ /* 0x000fe20008011404 */
[----:B------:R-:W-:-:S11]  /*0240*/  LOP3.LUT R9, R9, 0x1, RZ, 0xc0, !PT ;  /* 0x0000000109097812 */ /* 0x000fd600078ec0ff */
[----:B------:R-:W-:Y:S01]  /*0250*/  VOTEU.ANY UP1, P0 ;  /* 0x0000000000ff7886 */ /* 0x000fe20000020100 */
[----:B------:R-:W-:-:S04]  /*0260*/  PLOP3.LUT P0, PT, PT, PT, UP1, 0x80, 0x8 ;  /* 0x000000000008781c */ /* 0x000fc80003f0f018 */
[----:B------:R-:W-:-:S09]  /*0270*/  @!UP1 UIADD3 UR5, UPT, UPT, UR5, 0x1, URZ ;  /* 0x0000000105059890 */ /* 0x000fd2000fffe0ff */
[----:B------:R-:W-:-:S05]  /*0280*/  @!P0 IMAD.IADD R0, R0, 0x1, -R5 ;  /* 0x0000000100008824 */ /* 0x000fca00078e0a05 */
[----:B------:R-:W-:Y:S02]  /*0290*/  ISETP.GE.U32.AND P0, PT, R0, R5, PT ;  /* 0x000000050000720c */ /* 0x000fe40003f06070 */
[----:B------:R-:W-:-:S04]  /*02a0*/  LOP3.LUT R0, R4, UR8, RZ, 0x3c, !PT ;  /* 0x0000000804007c12 */ /* 0x000fc8000f8e3cff */
[----:B------:R-:W-:Y:S02]  /*02b0*/  ISETP.GE.AND P1, PT, R0, RZ, PT ;  /* 0x000000ff0000720c */ /* 0x000fe40003f26270 */
[----:B------:R-:W-:-:S04]  /*02c0*/  SHF.R.U32.HI R0, RZ, 0x3, R8 ;  /* 0x00000003ff007819 */ /* 0x000fc80000011608 */
[----:B------:R-:W-:Y:S01]  /*02d0*/  LOP3.LUT R3, R9, 0x7c, R0, 0xf8, !PT ;  /* 0x0000007c09037812 */ /* 0x000fe200078ef800 */
[----:B------:R-:W-:-:S05]  /*02e0*/  VOTEU.ANY UP0, P0 ;  /* 0x0000000000ff7886 */ /* 0x000fca0000000100 */
[----:B------:R-:W-:Y:S02]  /*02f0*/  @UP0 UIADD3 UR5, UPT, UPT, UR5, 0x1, URZ ;  /* 0x0000000105050890 */ /* 0x000fe4000fffe0ff */
[----:B------:R-:W-:Y:S01]  /*0300*/  UISETP.NE.AND UP0, UPT, UR8, URZ, UPT ;  /* 0x000000ff0800728c */ /* 0x000fe2000bf05270 */
[----:B------:R-:W-:-:S05]  /*0310*/  VOTEU.ANY UP1, P1 ;  /* 0x0000000000ff7886 */ /* 0x000fca0000820100 */
[----:B------:R-:W-:-:S05]  /*0320*/  @!UP1 UIADD3 UR5, UPT, UPT, -UR5, URZ, URZ ;  /* 0x000000ff05059290 */ /* 0x000fca000fffe1ff */
[----:B------:R-:W-:-:S06]  /*0330*/  @!UP0 ULOP3.LUT UR5, URZ, UR8, URZ, 0x33, !UPT ;  /* 0x00000008ff058292 */ /* 0x000fcc000f8e33ff */
[----:B------:R-:W-:-:S04]  /*0340*/  IMAD R5, RZ, RZ, -UR5 ;  /* 0x80000005ff057e24 */ /* 0x000fc8000f8e02ff */
[----:B------:R-:W-:Y:S01]  /*0350*/  IMAD R0, R5, UR8, R4 ;  /* 0x0000000805007c24 */ /* 0x000fe2000f8e0204 */
[----:B0-----:R-:W-:-:S03]  /*0360*/  UIMAD UR8, UR5, UR6, URZ ;  /* 0x00000006050872a4 */ /* 0x001fc6000f8e02ff */
[----:B---3--:R-:W-:Y:S01]  /*0370*/  IMAD R0, R0, UR9, R3 ;  /* 0x0000000900007c24 */ /* 0x008fe2000f8e0203 */
[----:B------:R-:W-:Y:S01]  /*0380*/  LOP3.LUT R3, R8, 0xf, RZ, 0xc0, !PT ;  /* 0x0000000f08037812 */ /* 0x000fe200078ec0ff */
[----:B------:R-:W-:-:S03]  /*0390*/  UIMAD UR5, UR4, UR8, URZ ;  /* 0x00000008040572a4 */ /* 0x000fc6000f8e02ff */
[C---:B------:R-:W-:Y:S02]  /*03a0*/  IADD3 R2, PT, PT, R0.reuse, 0x2, RZ ;  /* 0x0000000200027810 */ /* 0x040fe40007ffe0ff */
[----:B------:R-:W-:Y:S02]  /*03b0*/  ISETP.GE.AND P0, PT, R0, UR6, PT ;  /* 0x0000000600007c0c */ /* 0x000fe4000bf06270 */
[----:B------:R-:W-:Y:S02]  /*03c0*/  ISETP.GE.AND P1, PT, R2, UR6, PT ;  /* 0x0000000602007c0c */ /* 0x000fe4000bf26270 */
[C---:B------:R-:W-:Y:S02]  /*03d0*/  ISETP.LT.AND P0, PT, R3.reuse, UR4, !P0 ;  /* 0x0000000403007c0c */ /* 0x040fe4000c701270 */
[----:B------:R-:W-:-:S11]  /*03e0*/  ISETP.LT.AND P1, PT, R3, UR4, !P1 ;  /* 0x0000000403007c0c */ /* 0x000fd6000cf21270 */
[C---:B------:R-:W-:Y:S01]  /*03f0*/  @P0 VIADD R11, R3.reuse, UR5 ;  /* 0x00000005030b0c36 */ /* 0x040fe20008000000 */
[----:B------:R-:W0:Y:S01]  /*0400*/  @P0 LDC.64 R4, c[0x0][0x380] ;  /* 0x0000e000ff040b82 */ /* 0x000e220000000a00 */
[----:B------:R-:W-:Y:S02]  /*0410*/  @P1 VIADD R3, R3, UR5 ;  /* 0x0000000503031c36 */ /* 0x000fe40008000000 */
[----:B------:R-:W-:Y:S02]  /*0420*/  @P0 IMAD R11, R0, UR4, R11 ;  /* 0x00000004000b0c24 */ /* 0x000fe4000f8e020b */
[----:B------:R-:W-:Y:S01]  /*0430*/  @P1 IMAD R3, R2, UR4, R3 ;  /* 0x0000000402031c24 */ /* 0x000fe2000f8e0203 */
[----:B------:R-:W1:Y:S02]  /*0440*/  LDCU UR4, c[0x0][0x3b0] ;  /* 0x00007600ff0477ac */ /* 0x000e640008000800 */
[----:B------:R-:W2:Y:S01]  /*0450*/  @P1 LDC.64 R6, c[0x0][0x380] ;  /* 0x0000e000ff061b82 */ /* 0x000ea20000000a00 */
[----:B------:R-:W-:Y:S01]  /*0460*/  HFMA2 R36, -RZ, RZ, 0, 0 ;  /* 0x00000000ff247431 */ /* 0x000fe200000001ff */
[----:B------:R-:W-:-:S02]  /*0470*/  CS2R R34, SRZ ;  /* 0x0000000000227805 */ /* 0x000fc4000001ff00 */
[----:B------:R-:W-:Y:S01]  /*0480*/  CS2R R32, SRZ ;  /* 0x0000000000207805 */ /* 0x000fe2000001ff00 */
[----:B-1----:R-:W-:Y:S01]  /*0490*/  UISETP.GE.AND UP0, UPT, UR4, 0x1, UPT ;  /* 0x000000010400788c */ /* 0x002fe2000bf06270 */
[----:B0-----:R-:W-:-:S04]  /*04a0*/  @P0 IMAD.WIDE R4, R11, 0x10, R4 ;  /* 0x000000100b040825 */ /* 0x001fc800078e0204 */
[----:B--2---:R-:W-:Y:S01]  /*04b0*/  @P1 IMAD.WIDE R6, R3, 0x10, R6 ;  /* 0x0000001003061825 */ /* 0x004fe200078e0206 */
[----:B----4-:R0:W5:Y:S03]  /*04c0*/  @P0 LDG.E.128 R16, desc[UR12][R4.64] ;  /* 0x0000000c04100981 */ /* 0x010166000c1e1d00 */
[----:B------:R-:W-:Y:S01]  /*04d0*/  IMAD.MOV.U32 R11, RZ, RZ, RZ ;  /* 0x000000ffff0b7224 */ /* 0x000fe200078e00ff */
[----:B------:R1:W5:Y:S01]  /*04e0*/  @P1 LDG.E.128 R12, desc[UR12][R6.64] ;  /* 0x0000000c060c1981 */ /* 0x000362000c1e1d00 */
[----:B------:R-:W-:Y:S01]  /*04f0*/  IMAD.MOV.U32 R3, RZ, RZ, RZ ;  /* 0x000000ffff037224 */ /* 0x000fe200078e00ff */
[----:B0-----:R-:W-:Y:S02]  /*0500*/  CS2R R4, SRZ ;  /* 0x0000000000047805 */ /* 0x001fe4000001ff00 */
[----:B-1----:R-:W-:Y:S01]  /*0510*/  MOV R6, RZ ;  /* 0x000000ff00067202 */ /* 0x002fe20000000f00 */
[----:B------:R-:W-:Y:S06]  /*0520*/  BRA.U !UP0, `(.L_x_0) ;  /* 0x0000001d08a47547 */ /* 0x000fec000b800000 */
[----:B------:R-:W0:Y:S01]  /*0530*/  S2UR UR6, SR_CgaCtaId ;  /* 0x00000000000679c3 */ /* 0x000e220000008800 */
[----:B------:R-:W1:Y:S01]  /*0540*/  LDCU UR5, c[0x0][0x3b8] ;  /* 0x00007700ff0577ac */ /* 0x000e620008000800 */
[----:B------:R-:W-:Y:S01]  /*0550*/  I2FP.F32.S32 R3, UR7 ;  /* 0x0000000700037c45 */ /* 0x000fe20008201400 */
[----:B------:R-:W-:-:S03]  /*0560*/  UMOV UR4, 0x400 ;  /* 0x0000040000047882 */ /* 0x000fc60000000000 */
[----:B------:R2:W3:Y:S01]  /*0570*/  MUFU.RSQ R4, R3 ;  /* 0x0000000300047308 */ /* 0x0004e20000001400 */
[----:B------:R-:W-:-:S05]  /*0580*/  VIADD R5, R3, 0xf3000000 ;  /* 0xf300000003057836 */ /* 0x000fca0000000000 */
[----:B------:R-:W-:Y:S01]  /*0590*/  ISETP.GT.U32.AND P2, PT, R5, 0x727fffff, PT ;  /* 0x727fffff0500780c */ /* 0x000fe20003f44070 */
[----:B-1----:R-:W-:-:S04]  /*05a0*/  UIMAD UR5, UR7, UR5, URZ ;  /* 0x00000005070572a4 */ /* 0x002fc8000f8e02ff */
[----:B------:R-:W-:Y:S02]  /*05b0*/  USHF.L.U32 UR11, UR5, 0x2, URZ ;  /* 0x00000002050b7899 */ /* 0x000fe400080006ff */
[----:B0-----:R-:W-:-:S04]  /*05c0*/  ULEA UR4, UR6, UR4, 0x18 ;  /* 0x0000000406047291 */ /* 0x001fc8000f8ec0ff */
[----:B------:R-:W-:Y:S02]  /*05d0*/  ULEA UR6, UR5, UR4, 0x2 ;  /* 0x0000000405067291 */ /* 0x000fe4000f8e10ff */
[----:B--23--:R-:W-:Y:S10]  /*05e0*/  @!P2 BRA `(.L_x_1) ;  /* 0x00000000000ca947 */ /* 0x00cff40003800000 */
[----:B------:R-:W-:-:S07]  /*05f0*/  MOV R7, 0x610 ;  /* 0x0000061000077802 */ /* 0x000fce0000000f00 */
[----:B-----5:R-:W-:Y:S05]  /*0600*/  CALL.REL.NOINC `($__internal_1_$__cuda_sm20_sqrt_rn_f32_slowpath) ;  /* 0x00000024002c7944 */ /* 0x020fea0003c00000 */
[----:B------:R-:W-:Y:S05]  /*0610*/  BRA `(.L_x_2) ;  /* 0x0000000000107947 */ /* 0x000fea0003800000 */
.L_x_1:
[----:B------:R-:W-:Y:S01]  /*0620*/  FMUL.FTZ R6, R3, R4 ;  /* 0x0000000403067220 */ /* 0x000fe20000410000 */
[----:B------:R-:W-:-:S03]  /*0630*/  FMUL.FTZ R4, R4, 0.5 ;  /* 0x3f00000004047820 */ /* 0x000fc60000410000 */
[----:B------:R-:W-:-:S04]  /*0640*/  FFMA R3, -R6, R6, R3 ;  /* 0x0000000606037223 */ /* 0x000fc80000000103 */
[----:B------:R-:W-:-:S07]  /*0650*/  FFMA R6, R3, R4, R6 ;  /* 0x0000000403067223 */ /* 0x000fce0000000006 */
.L_x_2:
[----:B------:R-:W-:-:S05]  /*0660*/  VIADD R3, R6, 0x1800000 ;  /* 0x0180000006037836 */ /* 0x000fca0000000000 */
[----:B------:R-:W-:-:S04]  /*0670*/  LOP3.LUT R3, R3, 0x7f800000, RZ, 0xc0, !PT ;  /* 0x7f80000003037812 */ /* 0x000fc800078ec0ff */
[----:B------:R-:W-:-:S13]  /*0680*/  ISETP.GT.U32.AND P2, PT, R3, 0x1ffffff, PT ;  /* 0x01ffffff0300780c */ /* 0x000fda0003f44070 */
[----:B------:R-:W-:Y:S05]  /*0690*/  @P2 BRA `(.L_x_3) ;  /* 0x0000000000102947 */ /* 0x000fea0003800000 */
[----:B------:R-:W-:-:S07]  /*06a0*/  MOV R24, 0x6c0 ;  /* 0x000006c000187802 */ /* 0x000fce0000000f00 */
[----:B-----5:R-:W-:Y:S05]  /*06b0*/  CALL.REL.NOINC `($__internal_0_$__cuda_sm20_rcp_rn_f32_slowpath) ;  /* 0x00000020002c7944 */ /* 0x020fea0003c00000 */
[----:B------:R-:W-:Y:S01]  /*06c0*/  MOV R7, R10 ;  /* 0x0000000a00077202 */ /* 0x000fe20000000f00 */
[----:B------:R-:W-:Y:S06]  /*06d0*/  BRA `(.L_x_4) ;  /* 0x0000000000107947 */ /* 0x000fec0003800000 */
.L_x_3:
[----:B------:R-:W0:Y:S02]  /*06e0*/  MUFU.RCP R7, R6 ;  /* 0x0000000600077308 */ /* 0x000e240000001000 */
[----:B0-----:R-:W-:-:S04]  /*06f0*/  FFMA R3, R7, R6, -1 ;  /* 0xbf80000007037423 */ /* 0x001fc80000000006 */
[----:B------:R-:W-:-:S04]  /*0700*/  FADD.FTZ R4, -R3, -RZ ;  /* 0x800000ff03047221 */ /* 0x000fc80000010100 */
[----:B------:R-:W-:-:S07]  /*0710*/  FFMA R7, R7, R4, R7 ;  /* 0x0000000407077223 */ /* 0x000fce0000000007 */
.L_x_4:
[----:B------:R-:W0:Y:S01]  /*0720*/  LDCU UR14, c[0x0][0x360] ;  /* 0x00006c00ff0e77ac */ /* 0x000e220008000800 */
[----:B------:R-:W-:Y:S01]  /*0730*/  IMAD.SHL.U32 R9, R9, 0x10, RZ ;  /* 0x0000001009097824 */ /* 0x000fe200078e00ff */
[----:B------:R-:W-:Y:S01]  /*0740*/  MOV R37, 0xff7fffff ;  /* 0xff7fffff00257802 */ /* 0x000fe20000000f00 */
[----:B------:R-:W-:Y:S01]  /*0750*/  IMAD.MOV.U32 R38, RZ, RZ, -0x800001 ;  /* 0xff7fffffff267424 */ /* 0x000fe200078e00ff */
[----:B------:R-:W-:Y:S01]  /*0760*/  USHF.R.S32.HI UR4, URZ, 0x1f, UR5 ;  /* 0x0000001fff047899 */ /* 0x000fe20008011405 */
[----:B------:R-:W-:Y:S02]  /*0770*/  CS2R R32, SRZ ;  /* 0x0000000000207805 */ /* 0x000fe4000001ff00 */
[----:B------:R-:W-:Y:S01]  /*0780*/  CS2R R34, SRZ ;  /* 0x0000000000227805 */ /* 0x000fe2000001ff00 */
[----:B------:R-:W-:Y:S01]  /*0790*/  IMAD.MOV.U32 R36, RZ, RZ, RZ ;  /* 0x000000ffff247224 */ /* 0x000fe200078e00ff */
[----:B------:R-:W-:-:S06]  /*07a0*/  ULEA.HI UR4, UR4, UR5, URZ, 0x2 ;  /* 0x0000000504047291 */ /* 0x000fcc000f8f10ff */
[----:B------:R-:W-:Y:S01]  /*07b0*/  IMAD.U32 R10, RZ, RZ, UR4 ;  /* 0x00000004ff0a7e24 */ /* 0x000fe2000f8e00ff */
[----:B------:R-:W-:Y:S01]  /*07c0*/  UMOV UR4, URZ ;  /* 0x000000ff00047c82 */ /* 0x000fe20008000000 */
[----:B0-----:R-:W0:Y:S01]  /*07d0*/  I2F.U32.RP R6, UR14 ;  /* 0x0000000e00067d06 */ /* 0x001e220008209000 */
[----:B------:R-:W-:Y:S02]  /*07e0*/  VIADD R3, R8, UR14 ;  /* 0x0000000e08037c36 */ /* 0x000fe40008000000 */
[----:B------:R-:W-:Y:S02]  /*07f0*/  SHF.R.S32.HI R8, RZ, 0x2, R10 ;  /* 0x00000002ff087819 */ /* 0x000fe4000001140a */
[----:B------:R-:W-:Y:S02]  /*0800*/  ISETP.NE.U32.AND P4, PT, RZ, UR14, PT ;  /* 0x0000000eff007c0c */ /* 0x000fe4000bf85070 */
[----:B------:R-:W-:-:S04]  /*0810*/  ISETP.GE.AND P2, PT, R3, R8, PT ;  /* 0x000000080300720c */ /* 0x000fc80003f46270 */
[----:B------:R-:W-:Y:S01]  /*0820*/  SEL R10, RZ, 0x1, P2 ;  /* 0x00000001ff0a7807 */ /* 0x000fe20001000000 */
[----:B0-----:R-:W0:Y:S02]  /*0830*/  MUFU.RCP R6, R6 ;  /* 0x0000000600067308 */ /* 0x001e240000001000 */
[----:B0-----:R-:W-:Y:S01]  /*0840*/  VIADD R4, R6, 0xffffffe ;  /* 0x0ffffffe06047836 */ /* 0x001fe20000000000 */
[----:B------:R-:W-:-:S05]  /*0850*/  VIMNMX R6, PT, PT, R8, R3, !PT ;  /* 0x0000000308067248 */ /* 0x000fca0007fe0100 */
[----:B------:R0:W1:Y:S01]  /*0860*/  F2I.FTZ.U32.TRUNC.NTZ R5, R4 ;  /* 0x0000000400057305 */ /* 0x000062000021f000 */
[----:B------:R-:W-:Y:S01]  /*0870*/  IADD3 R6, PT, PT, R6, -R3, -R10 ;  /* 0x8000000306067210 */ /* 0x000fe20007ffe80a */
[----:B0-----:R-:W-:Y:S01]  /*0880*/  IMAD.MOV.U32 R4, RZ, RZ, RZ ;  /* 0x000000ffff047224 */ /* 0x001fe200078e00ff */
[----:B-1----:R-:W-:-:S05]  /*0890*/  IADD3 R11, PT, PT, RZ, -R5, RZ ;  /* 0x80000005ff0b7210 */ /* 0x002fca0007ffe0ff */
[----:B------:R-:W-:-:S04]  /*08a0*/  IMAD R11, R11, UR14, RZ ;  /* 0x0000000e0b0b7c24 */ /* 0x000fc8000f8e02ff */
[----:B------:R-:W-:-:S04]  /*08b0*/  IMAD.HI.U32 R5, R5, R11, R4 ;  /* 0x0000000b05057227 */ /* 0x000fc800078e0004 */
[----:B------:R-:W-:Y:S02]  /*08c0*/  HFMA2 R11, -RZ, RZ, 0, 0 ;  /* 0x00000000ff0b7431 */ /* 0x000fe400000001ff */
[----:B------:R-:W-:Y:S02]  /*08d0*/  IMAD.MOV.U32 R4, RZ, RZ, RZ ;  /* 0x000000ffff047224 */ /* 0x000fe400078e00ff */
[----:B------:R-:W-:-:S05]  /*08e0*/  IMAD.HI.U32 R5, R5, R6, RZ ;  /* 0x0000000605057227 */ /* 0x000fca00078e00ff */
[----:B------:R-:W-:-:S05]  /*08f0*/  IADD3 R3, PT, PT, -R5, RZ, RZ ;  /* 0x000000ff05037210 */ /* 0x000fca0007ffe1ff */
[----:B------:R-:W-:Y:S02]  /*0900*/  IMAD R6, R3, UR14, R6 ;  /* 0x0000000e03067c24 */ /* 0x000fe4000f8e0206 */
[----:B------:R-:W-:-:S03]  /*0910*/  IMAD.MOV.U32 R3, RZ, RZ, RZ ;  /* 0x000000ffff037224 */ /* 0x000fc600078e00ff */
[----:B------:R-:W-:-:S13]  /*0920*/  ISETP.GE.U32.AND P2, PT, R6, UR14, PT ;  /* 0x0000000e06007c0c */ /* 0x000fda000bf46070 */
[----:B------:R-:W-:Y:S02]  /*0930*/  @P2 VIADD R6, R6, -UR14 ;  /* 0x8000000e06062c36 */ /* 0x000fe40008000000 */
[----:B------:R-:W-:-:S03]  /*0940*/  @P2 VIADD R5, R5, 0x1 ;  /* 0x0000000105052836 */ /* 0x000fc60000000000 */
[----:B------:R-:W-:Y:S01]  /*0950*/  ISETP.GE.U32.AND P3, PT, R6, UR14, PT ;  /* 0x0000000e06007c0c */ /* 0x000fe2000bf66070 */
[----:B------:R-:W-:-:S12]  /*0960*/  IMAD.MOV.U32 R6, RZ, RZ, RZ ;  /* 0x000000ffff067224 */ /* 0x000fd800078e00ff */
[----:B------:R-:W-:Y:S02]  /*0970*/  @P3 IADD3 R5, PT, PT, R5, 0x1, RZ ;  /* 0x0000000105053810 */ /* 0x000fe40007ffe0ff */
[----:B------:R-:W-:-:S04]  /*0980*/  @!P4 LOP3.LUT R5, RZ, UR14, RZ, 0x33, !PT ;  /* 0x0000000eff05cc12 */ /* 0x000fc8000f8e33ff */
[----:B------:R-:W-:Y:S01]  /*0990*/  IADD3 R10, PT, PT, R10, R5, RZ ;  /* 0x000000050a0a7210 */ /* 0x000fe20007ffe0ff */
[----:B------:R-:W-:-:S07]  /*09a0*/  IMAD.MOV.U32 R5, RZ, RZ, RZ ;  /* 0x000000ffff057224 */ /* 0x000fce00078e00ff */
.L_x_16:
[----:B------:R-:W0:Y:S01]  /*09b0*/  S2R R53, SR_TID.X ;  /* 0x0000000000357919 */ /* 0x000e220000002100 */
[----:B------:R-:W1:Y:S01]  /*09c0*/  LDCU UR7, c[0x0][0x3b8] ;  /* 0x00007700ff0777ac */ /* 0x000e620008000800 */
[----:B------:R-:W-:Y:S01]  /*09d0*/  BSSY.RECONVERGENT B0, `(.L_x_5) ;  /* 0x000012f000007945 */ /* 0x000fe20003800200 */
[----:B--2---:R-:W2:Y:S01]  /*09e0*/  LDCU UR9, c[0x0][0x3b0] ;  /* 0x00007600ff0977ac */ /* 0x004ea20008000800 */
[----:B---3--:R-:W3:Y:S01]  /*09f0*/  LDCU UR15, c[0x0][0x3a4] ;  /* 0x00007480ff0f77ac */ /* 0x008ee20008000800 */
[----:B-1----:R-:W-:Y:S02]  /*0a00*/  UIMAD UR7, UR4, UR7, URZ ;  /* 0x00000007040772a4 */ /* 0x002fe4000f8e02ff */
[----:B------:R-:W-:-:S04]  /*0a10*/  UIADD3 UR4, UPT, UPT, UR4, 0x1, URZ ;  /* 0x0000000104047890 */ /* 0x000fc8000fffe0ff */
[----:B--2---:R-:W-:Y:S01]  /*0a20*/  UISETP.NE.AND UP1, UPT, UR4, UR9, UPT ;  /* 0x000000090400728c */ /* 0x004fe2000bf25270 */
[----:B0-----:R-:W-:-:S13]  /*0a30*/  ISETP.GE.AND P2, PT, R53, R8, PT ;  /* 0x000000083500720c */ /* 0x001fda0003f46270 */
[----:B---34-:R-:W-:Y:S05]  /*0a40*/  @P2 BRA `(.L_x_6) ;  /* 0x00000010009c2947 */ /* 0x018fea0003800000 */
[----:B------:R-:W0:Y:S01]  /*0a50*/  LDC R28, c[0x0][0x3a8] ;  /* 0x0000ea00ff1c7b82 */ /* 0x000e220000000800 */
[----:B------:R-:W-:Y:S01]  /*0a60*/  LOP3.LUT R40, R10, 0x3, RZ, 0xc0, !PT ;  /* 0x000000030a287812 */ /* 0x000fe200078ec0ff */
[----:B------:R-:W-:Y:S01]  /*0a70*/  UIADD3 UR9, UPT, UPT, UR8, UR7, URZ ;  /* 0x0000000708097290 */ /* 0x000fe2000fffe0ff */
[----:B------:R-:W-:Y:S02]  /*0a80*/  BSSY.RECONVERGENT B1, `(.L_x_7) ;  /* 0x0000078000017945 */ /* 0x000fe40003800200 */
[----:B------:R-:W-:-:S03]  /*0a90*/  ISETP.NE.AND P2, PT, R40, 0x3, PT ;  /* 0x000000032800780c */ /* 0x000fc60003f45270 */
[----:B------:R-:W1:Y:S08]  /*0aa0*/  LDC.64 R58, c[0x0][0x388] ;  /* 0x0000e200ff3a7b82 */ /* 0x000e700000000a00 */
[----:B------:R-:W2:Y:S01]  /*0ab0*/  LDC.64 R56, c[0x0][0x390] ;  /* 0x0000e400ff387b82 */ /* 0x000ea20000000a00 */
[----:B0-----:R-:W-:-:S04]  /*0ac0*/  IMAD R21, R28, UR9, RZ ;  /* 0x000000091c157c24 */ /* 0x001fc8000f8e02ff */
[----:B-1----:R-:W-:-:S04]  /*0ad0*/  IMAD.WIDE R58, R21, 0x4, R58 ;  /* 0x00000004153a7825 */ /* 0x002fc800078e023a */
[----:B--2---:R-:W-:Y:S01]  /*0ae0*/  IMAD.WIDE R56, R21, 0x4, R56 ;  /* 0x0000000415387825 */ /* 0x004fe200078e0238 */
[----:B------:R-:W-:Y:S06]  /*0af0*/  @!P2 BRA `(.L_x_8) ;  /* 0x0000000400c0a947 */ /* 0x000fec0003800000 */
[-C--:B------:R-:W-:Y:S01]  /*0b00*/  IABS R39, R28.reuse ;  /* 0x0000001c00277213 */ /* 0x080fe20000000000 */
[C---:B------:R-:W-:Y:S01]  /*0b10*/  IMAD.SHL.U32 R23, R53.reuse, 0x4, RZ ;  /* 0x0000000435177824 */ /* 0x040fe200078e00ff */
[----:B------:R-:W0:Y:S01]  /*0b20*/  LDC R30, c[0x0][0x3a4] ;  /* 0x0000e900ff1e7b82 */ /* 0x000e220000000800 */
[----:B------:R-:W-:Y:S01]  /*0b30*/  LOP3.LUT R29, RZ, R28, RZ, 0x33, !PT ;  /* 0x0000001cff1d7212 */ /* 0x000fe200078e33ff */
[----:B------:R-:W1:Y:S01]  /*0b40*/  I2F.RP R22, R39 ;  /* 0x0000002700167306 */ /* 0x000e620000209400 */
[----:B------:R-:W-:Y:S01]  /*0b50*/  UMOV UR9, 0x400 ;  /* 0x0000040000097882 */ /* 0x000fe20000000000 */
[----:B------:R-:W-:Y:S01]  /*0b60*/  BSSY.RECONVERGENT B2, `(.L_x_9) ;  /* 0x0000025000027945 */ /* 0x000fe20003800200 */
[----:B------:R-:W-:-:S03]  /*0b70*/  LEA R42, R53, UR6, 0x4 ;  /* 0x00000006352a7c11 */ /* 0x000fc6000f8e20ff */
[----:B------:R-:W2:Y:S02]  /*0b80*/  S2UR UR10, SR_CgaCtaId ;  /* 0x00000000000a79c3 */ /* 0x000ea40000008800 */
[----:B-1----:R-:W1:Y:S01]  /*0b90*/  MUFU.RCP R22, R22 ;  /* 0x0000001600167308 */ /* 0x002e620000001000 */
[----:B--2---:R-:W-:Y:S01]  /*0ba0*/  ULEA UR9, UR10, UR9, 0x18 ;  /* 0x000000090a097291 */ /* 0x004fe2000f8ec0ff */
[----:B-1----:R-:W-:-:S06]  /*0bb0*/  VIADD R20, R22, 0xffffffe ;  /* 0x0ffffffe16147836 */ /* 0x002fcc0000000000 */
[----:B------:R1:W2:Y:S01]  /*0bc0*/  F2I.FTZ.U32.TRUNC.NTZ R21, R20 ;  /* 0x0000001400157305 */ /* 0x0002a2000021f000 */
[----:B------:R-:W-:Y:S01]  /*0bd0*/  LEA R41, R53, UR9, 0x4 ;  /* 0x0000000935297c11 */ /* 0x000fe2000f8e20ff */
[----:B-1----:R-:W-:Y:S01]  /*0be0*/  IMAD.MOV.U32 R20, RZ, RZ, RZ ;  /* 0x000000ffff147224 */ /* 0x002fe200078e00ff */
[----:B--2---:R-:W-:-:S05]  /*0bf0*/  IADD3 R24, PT, PT, RZ, -R21, RZ ;  /* 0x80000015ff187210 */ /* 0x004fca0007ffe0ff */
[----:B------:R-:W-:Y:S01]  /*0c00*/  IMAD R31, R24, R39, RZ ;  /* 0x00000027181f7224 */ /* 0x000fe200078e02ff */
[----:B------:R-:W-:Y:S02]  /*0c10*/  IABS R24, R23 ;  /* 0x0000001700187213 */ /* 0x000fe40000000000 */
[----:B------:R-:W-:Y:S01]  /*0c20*/  LOP3.LUT R23, R23, R28, RZ, 0x3c, !PT ;  /* 0x0000001c17177212 */ /* 0x000fe200078e3cff */
[----:B------:R-:W-:-:S03]  /*0c30*/  IMAD.HI.U32 R31, R21, R31, R20 ;  /* 0x0000001f151f7227 */ /* 0x000fc600078e0014 */
[----:B------:R-:W-:-:S03]  /*0c40*/  ISETP.GE.AND P4, PT, R23, RZ, PT ;  /* 0x000000ff1700720c */ /* 0x000fc60003f86270 */
[----:B------:R-:W-:-:S05]  /*0c50*/  IMAD.HI.U32 R21, R31, R24, RZ ;  /* 0x000000181f157227 */ /* 0x000fca00078e00ff */
[----:B------:R-:W-:-:S05]  /*0c60*/  IADD3 R22, PT, PT, -R21, RZ, RZ ;  /* 0x000000ff15167210 */ /* 0x000fca0007ffe1ff */
[----:B------:R-:W-:-:S05]  /*0c70*/  IMAD R20, R39, R22, R24 ;  /* 0x0000001627147224 */ /* 0x000fca00078e0218 */
[----:B------:R-:W-:-:S13]  /*0c80*/  ISETP.GT.U32.AND P3, PT, R39, R20, PT ;  /* 0x000000142700720c */ /* 0x000fda0003f64070 */
[----:B------:R-:W-:Y:S02]  /*0c90*/  @!P3 IMAD.IADD R20, R20, 0x1, -R39 ;  /* 0x000000011414b824 */ /* 0x000fe400078e0a27 */
[----:B------:R-:W-:-:S03]  /*0ca0*/  @!P3 VIADD R21, R21, 0x1 ;  /* 0x000000011515b836 */ /* 0x000fc60000000000 */
[----:B------:R-:W-:-:S13]  /*0cb0*/  ISETP.GE.U32.AND P2, PT, R20, R39, PT ;  /* 0x000000271400720c */ /* 0x000fda0003f46070 */
[----:B------:R-:W-:Y:S02]  /*0cc0*/  @P2 IADD3 R21, PT, PT, R21, 0x1, RZ ;  /* 0x0000000115152810 */ /* 0x000fe40007ffe0ff */
[----:B------:R-:W-:-:S03]  /*0cd0*/  ISETP.NE.AND P2, PT, R28, RZ, PT ;  /* 0x000000ff1c00720c */ /* 0x000fc60003f45270 */
[----:B------:R-:W-:-:S05]  /*0ce0*/  @!P4 IMAD.MOV R21, RZ, RZ, -R21 ;  /* 0x000000ffff15c224 */ /* 0x000fca00078e0a15 */
[----:B------:R-:W-:-:S05]  /*0cf0*/  SEL R21, R29, R21, !P2 ;  /* 0x000000151d157207 */ /* 0x000fca0005000000 */
[----:B------:R-:W-:-:S05]  /*0d00*/  VIADD R21, R21, UR7 ;  /* 0x0000000715157c36 */ /* 0x000fca0008000000 */
[----:B0-----:R-:W-:-:S13]  /*0d10*/  ISETP.GE.AND P3, PT, R21, R30, PT ;  /* 0x0000001e1500720c */ /* 0x001fda0003f66270 */
[----:B------:R0:W-:Y:S01]  /*0d20*/  @P3 STS.128 [R41], RZ ;  /* 0x000000ff29003388 */ /* 0x0001e20000000c00 */
[----:B------:R-:W-:Y:S02]  /*0d30*/  @P3 CS2R R20, SRZ ;  /* 0x0000000000143805 */ /* 0x000fe4000001ff00 */
[----:B------:R-:W-:Y:S01]  /*0d40*/  @P3 CS2R R22, SRZ ;  /* 0x0000000000163805 */ /* 0x000fe2000001ff00 */
[----:B------:R-:W-:Y:S06]  /*0d50*/  @P3 BRA `(.L_x_10) ;  /* 0x0000000000143947 */ /* 0x000fec0003800000 */
[----:B------:R-:W-:-:S06]  /*0d60*/  IMAD.WIDE.U32 R24, R53, 0x10, R58 ;  /* 0x0000001035187825 */ /* 0x000fcc00078e003a */
[----:B------:R-:W2:Y:S01]  /*0d70*/  LDG.E.128 R24, desc[UR12][R24.64] ;  /* 0x0000000c18187981 */ /* 0x000ea2000c1e1d00 */
[----:B------:R-:W-:-:S06]  /*0d80*/  IMAD.WIDE.U32 R20, R53, 0x10, R56 ;  /* 0x0000001035147825 */ /* 0x000fcc00078e0038 */
[----:B------:R-:W5:Y:S04]  /*0d90*/  LDG.E.128 R20, desc[UR12][R20.64] ;  /* 0x0000000c14147981 */ /* 0x000f68000c1e1d00 */
[----:B--2---:R1:W-:Y:S02]  /*0da0*/  STS.128 [R41], R24 ;  /* 0x0000001829007388 */ /* 0x0043e40000000c00 */
.L_x_10:
[----:B------:R-:W-:Y:S05]  /*0db0*/  BSYNC.RECONVERGENT B2 ;  /* 0x0000000000027941 */ /* 0x000fea0003800200 */
.L_x_9:
[----:B-----5:R2:W-:Y:S01]  /*0dc0*/  STS.128 [R42], R20 ;  /* 0x000000142a007388 */ /* 0x0205e20000000c00 */
[----:B------:R-:W-:Y:S02]  /*0dd0*/  ISETP.NE.AND P3, PT, R40, RZ, PT ;  /* 0x000000ff2800720c */ /* 0x000fe40003f65270 */
[----:B------:R-:W-:-:S11]  /*0de0*/  IADD3 R53, PT, PT, R53, UR14, RZ ;  /* 0x0000000e35357c10 */ /* 0x000fd6000fffe0ff */
[----:B------:R-:W-:Y:S05]  /*0df0*/  @!P3 BRA `(.L_x_8) ;  /* 0x000000040000b947 */ /* 0x000fea0003800000 */
[----:B--2---:R-:W-:Y:S01]  /*0e00*/  IMAD.SHL.U32 R21, R53, 0x4, RZ ;  /* 0x0000000435157824 */ /* 0x004fe200078e00ff */
[----:B------:R-:W-:Y:S04]  /*0e10*/  BSSY.RECONVERGENT B2, `(.L_x_11) ;  /* 0x000001d000027945 */ /* 0x000fe80003800200 */
[----:B------:R-:W-:Y:S02]  /*0e20*/  IABS R22, R21 ;  /* 0x0000001500167213 */ /* 0x000fe40000000000 */
[----:B------:R-:W-:-:S03]  /*0e30*/  LOP3.LUT R21, R21, R28, RZ, 0x3c, !PT ;  /* 0x0000001c15157212 */ /* 0x000fc600078e3cff */
[----:B------:R-:W-:Y:S01]  /*0e40*/  IMAD.HI.U32 R20, R31, R22, RZ ;  /* 0x000000161f147227 */ /* 0x000fe200078e00ff */
[----:B------:R-:W-:-:S03]  /*0e50*/  ISETP.GE.AND P5, PT, R21, RZ, PT ;  /* 0x000000ff1500720c */ /* 0x000fc60003fa6270 */
[----:B------:R-:W-:-:S04]  /*0e60*/  IMAD.MOV R23, RZ, RZ, -R20 ;  /* 0x000000ffff177224 */ /* 0x000fc800078e0a14 */
[----:B------:R-:W-:-:S05]  /*0e70*/  IMAD R22, R39, R23, R22 ;  /* 0x0000001727167224 */ /* 0x000fca00078e0216 */
[----:B------:R-:W-:-:S13]  /*0e80*/  ISETP.GT.U32.AND P4, PT, R39, R22, PT ;  /* 0x000000162700720c */ /* 0x000fda0003f84070 */
[----:B------:R-:W-:Y:S01]  /*0e90*/  @!P4 IADD3 R22, PT, PT, R22, -R39, RZ ;  /* 0x800000271616c210 */ /* 0x000fe20007ffe0ff */
[----:B------:R-:W-:-:S03]  /*0ea0*/  @!P4 VIADD R20, R20, 0x1 ;  /* 0x000000011414c836 */ /* 0x000fc60000000000 */
[----:B------:R-:W-:-:S13]  /*0eb0*/  ISETP.GE.U32.AND P3, PT, R22, R39, PT ;  /* 0x000000271600720c */ /* 0x000fda0003f66070 */
[----:B------:R-:W-:-:S05]  /*0ec0*/  @P3 VIADD R20, R20, 0x1 ;  /* 0x0000000114143836 */ /* 0x000fca0000000000 */
[----:B------:R-:W-:-:S04]  /*0ed0*/  @!P5 IADD3 R20, PT, PT, -R20, RZ, RZ ;  /* 0x000000ff1414d210 */ /* 0x000fc80007ffe1ff */
[----:B------:R-:W-:-:S05]  /*0ee0*/  SEL R20, R29, R20, !P2 ;  /* 0x000000141d147207 */ /* 0x000fca0005000000 */
[----:B------:R-:W-:Y:S02]  /*0ef0*/  VIADD R21, R20, UR7 ;  /* 0x0000000714157c36 */ /* 0x000fe40008000000 */
[----:B------:R-:W-:-:S03]  /*0f00*/  IMAD.U32 R20, RZ, RZ, UR14 ;  /* 0x0000000eff147e24 */ /* 0x000fc6000f8e00ff */
[----:B------:R-:W-:Y:S01]  /*0f10*/  ISETP.GE.AND P3, PT, R21, R30, PT ;  /* 0x0000001e1500720c */ /* 0x000fe20003f66270 */
[----:B01----:R-:W-:Y:S01]  /*0f20*/  IMAD R41, R20, 0x10, R41 ;  /* 0x0000001014297824 */ /* 0x003fe200078e0229 */
[----:B------:R-:W-:-:S04]  /*0f30*/  MOV R21, UR14 ;  /* 0x0000000e00157c02 */ /* 0x000fc80008000f00 */
[----:B------:R-:W-:-:S07]  /*0f40*/  LEA R42, R21, R42, 0x4 ;  /* 0x0000002a152a7211 */ /* 0x000fce00078e20ff */
        /* <DEDUP_REMOVED lines=9> */
.L_x_12:
[----:B------:R-:W-:Y:S05]  /*0fe0*/  BSYNC.RECONVERGENT B2 ;  /* 0x0000000000027941 */ /* 0x000fea0003800200 */
.L_x_11:
[----:B-----5:R3:W-:Y:S01]  /*0ff0*/  STS.128 [R42], R20 ;  /* 0x000000142a007388 */ /* 0x0207e20000000c00 */
[----:B------:R-:W-:Y:S01]  /*1000*/  ISETP.NE.AND P3, PT, R40, 0x1, PT ;  /* 0x000000012800780c */ /* 0x000fe20003f65270 */
[----:B------:R-:W-:-:S12]  /*1010*/  VIADD R53, R53, UR14 ;  /* 0x0000000e35357c36 */ /* 0x000fd80008000000 */
[----:B------:R-:W-:Y:S05]  /*1020*/  @!P3 BRA `(.L_x_8) ;  /* 0x000000000074b947 */ /* 0x000fea0003800000 */
[----:B---3--:R-:W-:-:S04]  /*1030*/  SHF.L.U32 R21, R53, 0x2, RZ ;  /* 0x0000000235157819 */ /* 0x008fc800000006ff */
        /* <DEDUP_REMOVED lines=10> */
[----:B------:R-:W-:-:S05]  /*10e0*/  @P3 IADD3 R31, PT, PT, R31, 0x1, RZ ;  /* 0x000000011f1f3810 */ /* 0x000fca0007ffe0ff */
[----:B------:R-:W-:-:S05]  /*10f0*/  @!P5 IMAD.MOV R31, RZ, RZ, -R31 ;  /* 0x000000ffff1fd224 */ /* 0x000fca00078e0a1f */
[----:B------:R-:W-:-:S04]  /*1100*/  SEL R29, R29, R31, !P2 ;  /* 0x0000001f1d1d7207 */ /* 0x000fc80005000000 */
[----:B------:R-:W-:-:S04]  /*1110*/  IADD3 R29, PT, PT, R29, UR7, RZ ;  /* 0x000000071d1d7c10 */ /* 0x000fc8000fffe0ff */
[----:B------:R-:W-:-:S13]  /*1120*/  ISETP.GE.AND P2, PT, R29, R30, PT ;  /* 0x0000001e1d00720c */ /* 0x000fda0003f46270 */
[----:B------:R-:W-:-:S04]  /*1130*/  @!P2 IMAD.WIDE.U32 R20, R53, 0x10, R58 ;  /* 0x000000103514a825 */ /* 0x000fc800078e003a */
[C---:B-1----:R-:W-:Y:S02]  /*1140*/  @!P2 IMAD.WIDE.U32 R24, R53.reuse, 0x10, R56 ;  /* 0x000000103518a825 */ /* 0x042fe400078e0038 */
[----:B------:R-:W2:Y:S04]  /*1150*/  @!P2 LDG.E.128 R20, desc[UR12][R20.64] ;  /* 0x0000000c1414a981 */ /* 0x000ea8000c1e1d00 */
[----:B------:R-:W3:Y:S01]  /*1160*/  @!P2 LDG.E.128 R24, desc[UR12][R24.64] ;  /* 0x0000000c1818a981 */ /* 0x000ee2000c1e1d00 */
[----:B------:R-:W-:Y:S01]  /*1170*/  IMAD.U32 R30, RZ, RZ, UR14 ;  /* 0x0000000eff1e7e24 */ /* 0x000fe2000f8e00ff */
[----:B------:R-:W-:Y:S01]  /*1180*/  MOV R29, UR14 ;  /* 0x0000000e001d7c02 */ /* 0x000fe20008000f00 */
[----:B------:R-:W-:Y:S02]  /*1190*/  VIADD R53, R53, UR14 ;  /* 0x0000000e35357c36 */ /* 0x000fe40008000000 */
[----:B0-----:R-:W-:Y:S01]  /*11a0*/  IMAD R41, R30, 0x10, R41 ;  /* 0x000000101e297824 */ /* 0x001fe200078e0229 */
[----:B------:R-:W-:-:S04]  /*11b0*/  LEA R42, R29, R42, 0x4 ;  /* 0x0000002a1d2a7211 */ /* 0x000fc800078e20ff */
[----:B------:R4:W-:Y:S04]  /*11c0*/  @P2 STS.128 [R41], RZ ;  /* 0x000000ff29002388 */ /* 0x0009e80000000c00 */
[----:B------:R4:W-:Y:S04]  /*11d0*/  @P2 STS.128 [R42], RZ ;  /* 0x000000ff2a002388 */ /* 0x0009e80000000c00 */
[----:B--2---:R4:W-:Y:S04]  /*11e0*/  @!P2 STS.128 [R41], R20 ;  /* 0x000000142900a388 */ /* 0x0049e80000000c00 */
[----:B---3--:R4:W-:Y:S02]  /*11f0*/  @!P2 STS.128 [R42], R24 ;  /* 0x000000182a00a388 */ /* 0x0089e40000000c00 */
.L_x_8:
[----:B------:R-:W-:Y:S05]  /*1200*/  BSYNC.RECONVERGENT B1 ;  /* 0x0000000000017941 */ /* 0x000fea0003800200 */
.L_x_7:
[----:B------:R-:W-:-:S13]  /*1210*/  ISETP.GE.U32.AND P2, PT, R10, 0x3, PT ;  /* 0x000000030a00780c */ /* 0x000fda0003f46070 */
[----:B------:R-:W-:Y:S05]  /*1220*/  @!P2 BRA `(.L_x_6) ;  /* 0x0000000800a4a947 */ /* 0x000fea0003800000 */
[----:B------:R-:W-:Y:S01]  /*1230*/  IABS R55, R28 ;  /* 0x0000001c00377213 */ /* 0x000fe20000000000 */
[----:B------:R-:W0:Y:S01]  /*1240*/  S2UR UR10, SR_CgaCtaId ;  /* 0x00000000000a79c3 */ /* 0x000e220000008800 */
[----:B------:R-:W-:Y:S01]  /*1250*/  UMOV UR9, 0x400 ;  /* 0x0000040000097882 */ /* 0x000fe20000000000 */
[----:B------:R-:W-:Y:S01]  /*1260*/  MOV R43, UR5 ;  /* 0x00000005002b7c02 */ /* 0x000fe20008000f00 */
[----:B--234-:R-:W2:Y:S01]  /*1270*/  I2F.RP R22, R55 ;  /* 0x0000003700167306 */ /* 0x01cea20000209400 */
[C---:B------:R-:W-:Y:S01]  /*1280*/  IMAD.SHL.U32 R52, R53.reuse, 0x4, RZ ;  /* 0x0000000435347824 */ /* 0x040fe200078e00ff */
[C---:B------:R-:W-:Y:S01]  /*1290*/  IADD3 R39, PT, PT, R53.reuse, UR14, RZ ;  /* 0x0000000e35277c10 */ /* 0x040fe2000fffe0ff */
[----:B------:R-:W-:Y:S01]  /*12a0*/  IMAD.SHL.U32 R44, R53, 0x10, RZ ;  /* 0x00000010352c7824 */ /* 0x000fe200078e00ff */
[----:B------:R-:W-:Y:S01]  /*12b0*/  MOV R51, UR14 ;  /* 0x0000000e00337c02 */ /* 0x000fe20008000f00 */
[----:B------:R-:W-:Y:S01]  /*12c0*/  IMAD.U32 R49, RZ, RZ, UR14 ;  /* 0x0000000eff317e24 */ /* 0x000fe2000f8e00ff */
[----:B------:R-:W-:Y:S01]  /*12d0*/  MOV R50, UR14 ;  /* 0x0000000e00327c02 */ /* 0x000fe20008000f00 */
[----:B------:R-:W-:Y:S01]  /*12e0*/  IMAD.U32 R48, RZ, RZ, UR14 ;  /* 0x0000000eff307e24 */ /* 0x000fe2000f8e00ff */
[----:B------:R-:W-:Y:S01]  /*12f0*/  LEA R51, R51, R52, 0x3 ;  /* 0x0000003433337211 */ /* 0x000fe200078e18ff */
[----:B------:R-:W-:Y:S01]  /*1300*/  IMAD R43, R43, 0x4, R44 ;  /* 0x000000042b2b7824 */ /* 0x000fe200078e022c */
[----:B------:R-:W-:Y:S01]  /*1310*/  LEA R50, R50, R53, 0x1 ;  /* 0x0000003532327211 */ /* 0x000fe200078e08ff */
[----:B------:R-:W-:Y:S01]  /*1320*/  IMAD R49, R49, 0xc, R52 ;  /* 0x0000000c31317824 */ /* 0x000fe200078e0234 */
[C---:B01----:R-:W-:Y:S01]  /*1330*/  LEA R41, R39.reuse, UR11, 0x4 ;  /* 0x0000000b27297c11 */ /* 0x043fe2000f8e20ff */
[----:B------:R-:W-:Y:S01]  /*1340*/  IMAD R48, R48, 0x3, R53 ;  /* 0x0000000330307824 */ /* 0x000fe200078e0235 */
[----:B------:R-:W-:Y:S01]  /*1350*/  MOV R47, R39 ;  /* 0x00000027002f7202 */ /* 0x000fe20000000f00 */
[----:B--2---:R-:W0:Y:S01]  /*1360*/  MUFU.RCP R22, R22 ;  /* 0x0000001600167308 */ /* 0x004e220000001000 */
[----:B------:R-:W-:Y:S01]  /*1370*/  IMAD.SHL.U32 R46, R39, 0x4, RZ ;  /* 0x00000004272e7824 */ /* 0x000fe200078e00ff */
[----:B------:R-:W-:-:S06]  /*1380*/  ULEA UR9, UR10, UR9, 0x18 ;  /* 0x000000090a097291 */ /* 0x000fcc000f8ec0ff */
[----:B------:R-:W-:Y:S01]  /*1390*/  IMAD.U32 R45, RZ, RZ, UR9 ;  /* 0x00000009ff2d7e24 */ /* 0x000fe2000f8e00ff */
[----:B0-----:R-:W-:-:S04]  /*13a0*/  IADD3 R20, PT, PT, R22, 0xffffffe, RZ ;  /* 0x0ffffffe16147810 */ /* 0x001fc80007ffe0ff */
[----:B------:R0:W1:Y:S02]  /*13b0*/  F2I.FTZ.U32.TRUNC.NTZ R21, R20 ;  /* 0x0000001400157305 */ /* 0x000064000021f000 */
[----:B0-----:R-:W-:Y:S02]  /*13c0*/  HFMA2 R20, -RZ, RZ, 0, 0 ;  /* 0x00000000ff147431 */ /* 0x001fe400000001ff */
[----:B-1----:R-:W-:-:S04]  /*13d0*/  IMAD.MOV R24, RZ, RZ, -R21 ;  /* 0x000000ffff187224 */ /* 0x002fc800078e0a15 */
[----:B------:R-:W-:-:S04]  /*13e0*/  IMAD R23, R24, R55, RZ ;  /* 0x0000003718177224 */ /* 0x000fc800078e02ff */
[----:B------:R-:W-:Y:S01]  /*13f0*/  IMAD.HI.U32 R54, R21, R23, R20 ;  /* 0x0000001715367227 */ /* 0x000fe200078e0014 */
[----:B------:R-:W-:-:S03]  /*1400*/  MOV R23, UR14 ;  /* 0x0000000e00177c02 */ /* 0x000fc60008000f00 */
[----:B------:R-:W-:Y:S02]  /*1410*/  IMAD.U32 R21, RZ, RZ, UR14 ;  /* 0x0000000eff157e24 */ /* 0x000fe4000f8e00ff */
[--C-:B------:R-:W-:Y:S02]  /*1420*/  IMAD R40, R23, 0x30, R44.reuse ;  /* 0x0000003017287824 */ /* 0x100fe400078e022c */
[----:B------:R-:W-:-:S07]  /*1430*/  IMAD R42, R21, 0x20, R44 ;  /* 0x00000020152a7824 */ /* 0x000fce00078e022c */
.L_x_13:
[----:B------:R-:W0:Y:S01]  /*1440*/  LDC R30, c[0x0][0x3a8] ;  /* 0x0000ea00ff1e7b82 */ /* 0x000e220000000800 */
[----:B------:R-:W-:-:S05]  /*1450*/  IABS R20, R52 ;  /* 0x0000003400147213 */ /* 0x000fca0000000000 */
[----:B------:R-:W-:-:S05]  /*1460*/  IMAD.HI.U32 R54, R54, R20, RZ ;  /* 0x0000001436367227 */ /* 0x000fca00078e00ff */
[----:B------:R-:W-:Y:S02]  /*1470*/  IADD3 R21, PT, PT, -R54, RZ, RZ ;  /* 0x000000ff36157210 */ /* 0x000fe40007ffe1ff */
[-C--:B0-----:R-:W-:Y:S02]  /*1480*/  IABS R29, R30.reuse ;  /* 0x0000001e001d7213 */ /* 0x081fe40000000000 */
[----:B------:R-:W-:-:S03]  /*1490*/  LOP3.LUT R28, RZ, R30, RZ, 0x33, !PT ;  /* 0x0000001eff1c7212 */ /* 0x000fc600078e33ff */
[----:B------:R-:W-:-:S05]  /*14a0*/  IMAD R20, R29, R21, R20 ;  /* 0x000000151d147224 */ /* 0x000fca00078e0214 */
[----:B------:R-:W-:-:S13]  /*14b0*/  ISETP.GT.U32.AND P3, PT, R55, R20, PT ;  /* 0x000000143700720c */ /* 0x000fda0003f64070 */
[----:B------:R-:W-:Y:S01]  /*14c0*/  @!P3 IMAD.IADD R20, R20, 0x1, -R29 ;  /* 0x000000011414b824 */ /* 0x000fe200078e0a1d */
[----:B------:R-:W-:Y:S02]  /*14d0*/  @!P3 IADD3 R54, PT, PT, R54, 0x1, RZ ;  /* 0x000000013636b810 */ /* 0x000fe40007ffe0ff */
[----:B------:R-:W-:Y:S02]  /*14e0*/  ISETP.NE.AND P3, PT, R30, RZ, PT ;  /* 0x000000ff1e00720c */ /* 0x000fe40003f65270 */
[----:B------:R-:W-:Y:S02]  /*14f0*/  ISETP.GE.U32.AND P2, PT, R20, R55, PT ;  /* 0x000000371400720c */ /* 0x000fe40003f46070 */
[----:B------:R-:W-:-:S04]  /*1500*/  LOP3.LUT R20, R52, R30, RZ, 0x3c, !PT ;  /* 0x0000001e34147212 */ /* 0x000fc800078e3cff */
[----:B------:R-:W-:-:S07]  /*1510*/  ISETP.GE.AND P4, PT, R20, RZ, PT ;  /* 0x000000ff1400720c */ /* 0x000fce0003f86270 */
[----:B------:R-:W-:-:S06]  /*1520*/  @P2 VIADD R54, R54, 0x1 ;  /* 0x0000000136362836 */ /* 0x000fcc0000000000 */
[----:B------:R-:W-:-:S04]  /*1530*/  @!P4 IADD3 R54, PT, PT, -R54, RZ, RZ ;  /* 0x000000ff3636c210 */ /* 0x000fc80007ffe1ff */
[----:B------:R-:W-:-:S05]  /*1540*/  SEL R54, R28, R54, !P3 ;  /* 0x000000361c367207 */ /* 0x000fca0005800000 */
[----:B------:R-:W-:-:S05]  /*1550*/  VIADD R54, R54, UR7 ;  /* 0x0000000736367c36 */ /* 0x000fca0008000000 */
[----:B------:R-:W-:-:S13]  /*1560*/  ISETP.GE.AND P2, PT, R54, UR15, PT ;  /* 0x0000000f36007c0c */ /* 0x000fda000bf46270 */
[----:B------:R-:W-:-:S06]  /*1570*/  @!P2 IMAD.WIDE.U32 R20, R53, 0x10, R58 ;  /* 0x000000103514a825 */ /* 0x000fcc00078e003a */
[----:B------:R-:W2:Y:S01]  /*1580*/  @!P2 LDG.E.128 R20, desc[UR12][R20.64] ;  /* 0x0000000c1414a981 */ /* 0x000ea2000c1e1d00 */
[----:B------:R-:W-:-:S06]  /*1590*/  @!P2 IMAD.WIDE.U32 R24, R53, 0x10, R56 ;  /* 0x000000103518a825 */ /* 0x000fcc00078e0038 */
[----:B------:R-:W3:Y:S01]  /*15a0*/  @!P2 LDG.E.128 R24, desc[UR12][R24.64] ;  /* 0x0000000c1818a981 */ /* 0x000ee2000c1e1d00 */
[----:B------:R-:W0:Y:S01]  /*15b0*/  I2F.RP R60, R29 ;  /* 0x0000001d003c7306 */ /* 0x000e220000209400 */
[----:B------:R-:W-:-:S07]  /*15c0*/  IMAD.IADD R31, R44, 0x1, R45 ;  /* 0x000000012c1f7824 */ /* 0x000fce00078e022d */
[----:B0-----:R-:W0:Y:S02]  /*15d0*/  MUFU.RCP R60, R60 ;  /* 0x0000003c003c7308 */ /* 0x001e240000001000 */
[----:B0-----:R-:W-:-:S06]  /*15e0*/  IADD3 R60, PT, PT, R60, 0xffffffe, RZ ;  /* 0x0ffffffe3c3c7810 */ /* 0x001fcc0007ffe0ff */
[----:B------:R-:W0:Y:S02]  /*15f0*/  F2I.FTZ.U32.TRUNC.NTZ R55, R60 ;  /* 0x0000003c00377305 */ /* 0x000e24000021f000 */
[----:B0-----:R-:W-:-:S05]  /*1600*/  IADD3 R54, PT, PT, RZ, -R55, RZ ;  /* 0x80000037ff367210 */ /* 0x001fca0007ffe0ff */
[----:B------:R-:W-:Y:S02]  /*1610*/  IMAD R61, R54, R29, RZ ;  /* 0x0000001d363d7224 */ /* 0x000fe400078e02ff */
[----:B------:R-:W-:-:S04]  /*1620*/  IMAD.MOV.U32 R54, RZ, RZ, RZ ;  /* 0x000000ffff367224 */ /* 0x000fc800078e00ff */
[----:B------:R-:W-:Y:S01]  /*1630*/  IMAD.HI.U32 R54, R55, R61, R54 ;  /* 0x0000003d37367227 */ /* 0x000fe200078e0036 */
[----:B------:R-:W-:-:S05]  /*1640*/  IABS R55, R46 ;  /* 0x0000002e00377213 */ /* 0x000fca0000000000 */
[----:B------:R-:W-:-:S05]  /*1650*/  IMAD.HI.U32 R61, R54, R55, RZ ;  /* 0x00000037363d7227 */ /* 0x000fca00078e00ff */
[----:B------:R-:W-:Y:S01]  /*1660*/  IADD3 R60, PT, PT, -R61, RZ, RZ ;  /* 0x000000ff3d3c7210 */ /* 0x000fe20007ffe1ff */
[----:B--2---:R0:W-:Y:S04]  /*1670*/  @!P2 STS.128 [R31], R20 ;  /* 0x000000141f00a388 */ /* 0x0041e80000000c00 */
[----:B0-----:R-:W-:Y:S01]  /*1680*/  IMAD R20, R29, R60, R55 ;  /* 0x0000003c1d147224 */ /* 0x001fe200078e0237 */
[----:B------:R-:W-:Y:S01]  /*1690*/  IADD3 R60, PT, PT, R43, R45, RZ ;  /* 0x0000002d2b3c7210 */ /* 0x000fe20007ffe0ff */
[----:B------:R-:W-:-:S04]  /*16a0*/  IMAD.MOV.U32 R55, RZ, RZ, R29 ;  /* 0x000000ffff377224 */ /* 0x000fc800078e001d */
[----:B---3--:R0:W-:Y:S01]  /*16b0*/  @!P2 STS.128 [R60], R24 ;  /* 0x000000183c00a388 */ /* 0x0081e20000000c00 */
[----:B------:R-:W-:-:S13]  /*16c0*/  ISETP.GT.U32.AND P5, PT, R55, R20, PT ;  /* 0x000000143700720c */ /* 0x000fda0003fa4070 */
[----:B------:R-:W-:Y:S01]  /*16d0*/  @!P5 IMAD.IADD R20, R20, 0x1, -R29 ;  /* 0x000000011414d824 */ /* 0x000fe200078e0a1d */
[----:B------:R-:W-:-:S04]  /*16e0*/  @!P5 IADD3 R61, PT, PT, R61, 0x1, RZ ;  /* 0x000000013d3dd810 */ /* 0x000fc80007ffe0ff */
[----:B------:R-:W-:Y:S02]  /*16f0*/  ISETP.GE.U32.AND P4, PT, R20, R55, PT ;  /* 0x000000371400720c */ /* 0x000fe40003f86070 */
[----:B------:R-:W-:-:S04]  /*1700*/  LOP3.LUT R20, R46, R30, RZ, 0x3c, !PT ;  /* 0x0000001e2e147212 */ /* 0x000fc800078e3cff */
[----:B------:R-:W-:Y:S02]  /*1710*/  ISETP.GE.AND P6, PT, R20, RZ, PT ;  /* 0x000000ff1400720c */ /* 0x000fe40003fc6270 */
[----:B------:R-:W-:-:S04]  /*1720*/  IABS R20, R51 ;  /* 0x0000003300147213 */ /* 0x000fc80000000000 */
[----:B0-----:R-:W-:Y:S01]  /*1730*/  MOV R26, R20 ;  /* 0x00000014001a7202 */ /* 0x001fe20000000f00 */
[----:B------:R-:W-:-:S04]  /*1740*/  @P4 VIADD R61, R61, 0x1 ;  /* 0x000000013d3d4836 */ /* 0x000fc80000000000 */
[----:B------:R-:W-:Y:S02]  /*1750*/  IMAD.HI.U32 R24, R54, R26, RZ ;  /* 0x0000001a36187227 */ /* 0x000fe400078e00ff */
[----:B------:R-:W-:Y:S02]  /*1760*/  @!P6 IADD3 R61, PT, PT, -R61, RZ, RZ ;  /* 0x000000ff3d3de210 */ /* 0x000fe40007ffe1ff */
[----:B------:R-:W-:Y:S02]  /*1770*/  IMAD.MOV R20, RZ, RZ, -R24 ;  /* 0x000000ffff147224 */ /* 0x000fe400078e0a18 */
[----:B------:R-:W-:Y:S02]  /*1780*/  SEL R61, R28, R61, !P3 ;  /* 0x0000003d1c3d7207 */ /* 0x000fe40005800000 */
[----:B------:R-:W-:-:S03]  /*1790*/  IMAD R26, R29, R20, R26 ;  /* 0x000000141d1a7224 */ /* 0x000fc600078e021a */
[----:B------:R-:W-:-:S05]  /*17a0*/  VIADD R61, R61, UR7 ;  /* 0x000000073d3d7c36 */ /* 0x000fca0008000000 */
[----:B------:R-:W-:-:S13]  /*17b0*/  ISETP.GE.AND P4, PT, R61, UR15, PT ;  /* 0x0000000f3d007c0c */ /* 0x000fda000bf86270 */
[----:B------:R-:W-:-:S06]  /*17c0*/  @!P4 IMAD.WIDE.U32 R20, R47, 0x10, R58 ;  /* 0x000000102f14c825 */ /* 0x000fcc00078e003a */
[----:B------:R-:W2:Y:S01]  /*17d0*/  @!P4 LDG.E.128 R20, desc[UR12][R20.64] ;  /* 0x0000000c1414c981 */ /* 0x000ea2000c1e1d00 */
[----:B------:R-:W-:Y:S02]  /*17e0*/  ISETP.GT.U32.AND P6, PT, R55, R26, PT ;  /* 0x0000001a3700720c */ /* 0x000fe40003fc4070 */
[----:B------:R-:W-:Y:S01]  /*17f0*/  LOP3.LUT R25, R51, R30, RZ, 0x3c, !PT ;  /* 0x0000001e33197212 */ /* 0x000fe200078e3cff */
[----:B------:R-:W-:Y:S01]  /*1800*/  @P2 STS.128 [R31], RZ ;  /* 0x000000ff1f002388 */ /* 0x000fe20000000c00 */
[----:B------:R-:W-:-:S03]  /*1810*/  LEA R61, R39, R45, 0x4 ;  /* 0x0000002d273d7211 */ /* 0x000fc600078e20ff */
[----:B------:R0:W-:Y:S04]  /*1820*/  @P2 STS.128 [R60], RZ ;  /* 0x000000ff3c002388 */ /* 0x0001e80000000c00 */
[----:B------:R-:W-:Y:S02]  /*1830*/  @P4 STS.128 [R61], RZ ;  /* 0x000000ff3d004388 */ /* 0x000fe40000000c00 */
[----:B------:R-:W-:Y:S01]  /*1840*/  @!P6 IADD3 R26, PT, PT, R26, -R29, RZ ;  /* 0x8000001d1a1ae210 */ /* 0x000fe20007ffe0ff */
[----:B------:R-:W-:Y:S01]  /*1850*/  @!P6 VIADD R24, R24, 0x1 ;  /* 0x000000011818e836 */ /* 0x000fe20000000000 */
[----:B------:R-:W-:Y:S02]  /*1860*/  ISETP.GE.AND P6, PT, R25, RZ, PT ;  /* 0x000000ff1900720c */ /* 0x000fe40003fc6270 */
[----:B------:R-:W-:-:S13]  /*1870*/  ISETP.GE.U32.AND P5, PT, R26, R55, PT ;  /* 0x000000371a00720c */ /* 0x000fda0003fa6070 */
[----:B------:R-:W-:-:S05]  /*1880*/  @P5 IADD3 R24, PT, PT, R24, 0x1, RZ ;  /* 0x0000000118185810 */ /* 0x000fca0007ffe0ff */
[----:B------:R-:W-:-:S05]  /*1890*/  @!P6 IMAD.MOV R24, RZ, RZ, -R24 ;  /* 0x000000ffff18e224 */ /* 0x000fca00078e0a18 */
[----:B------:R-:W-:-:S04]  /*18a0*/  SEL R24, R28, R24, !P3 ;  /* 0x000000181c187207 */ /* 0x000fc80005800000 */
[----:B------:R-:W-:-:S04]  /*18b0*/  IADD3 R24, PT, PT, R24, UR7, RZ ;  /* 0x0000000718187c10 */ /* 0x000fc8000fffe0ff */
[----:B------:R-:W-:Y:S02]  /*18c0*/  ISETP.GE.AND P5, PT, R24, UR15, PT ;  /* 0x0000000f18007c0c */ /* 0x000fe4000bfa6270 */
[----:B------:R-:W-:-:S05]  /*18d0*/  IABS R24, R49 ;  /* 0x0000003100187213 */ /* 0x000fca0000000000 */
[----:B0-----:R-:W-:-:S04]  /*18e0*/  IMAD.HI.U32 R60, R54, R24, RZ ;  /* 0x00000018363c7227 */ /* 0x001fc800078e00ff */
[----:B------:R-:W-:-:S04]  /*18f0*/  IMAD.MOV R25, RZ, RZ, -R60 ;  /* 0x000000ffff197224 */ /* 0x000fc800078e0a3c */
[----:B------:R-:W-:Y:S02]  /*1900*/  IMAD R31, R29, R25, R24 ;  /* 0x000000191d1f7224 */ /* 0x000fe400078e0218 */
[----:B------:R-:W-:-:S05]  /*1910*/  IMAD.IADD R24, R41, 0x1, R45 ;  /* 0x0000000129187824 */ /* 0x000fca00078e022d */
[----:B------:R-:W-:Y:S04]  /*1920*/  @P4 STS.128 [R24], RZ ;  /* 0x000000ff18004388 */ /* 0x000fe80000000c00 */
[----:B--2---:R0:W-:Y:S02]  /*1930*/  @!P4 STS.128 [R61], R20 ;  /* 0x000000143d00c388 */ /* 0x0041e40000000c00 */
[----:B0-----:R-:W-:-:S06]  /*1940*/  @!P4 IMAD.WIDE.U32 R20, R47, 0x10, R56 ;  /* 0x000000102f14c825 */ /* 0x001fcc00078e0038 */
[----:B------:R-:W2:Y:S01]  /*1950*/  @!P4 LDG.E.128 R20, desc[UR12][R20.64] ;  /* 0x0000000c1414c981 */ /* 0x000ea2000c1e1d00 */
[----:B------:R-:W-:-:S03]  /*1960*/  LOP3.LUT R30, R49, R30, RZ, 0x3c, !PT ;  /* 0x0000001e311e7212 */ /* 0x000fc600078e3cff */
[----:B--2---:R0:W-:Y:S02]  /*1970*/  @!P4 STS.128 [R24], R20 ;  /* 0x000000141800c388 */ /* 0x0041e40000000c00 */
[----:B0-----:R-:W-:-:S06]  /*1980*/  @!P5 IMAD.WIDE.U32 R24, R50, 0x10, R58 ;  /* 0x000000103218d825 */ /* 0x001fcc00078e003a */
[----:B------:R-:W2:Y:S01]  /*1990*/  @!P5 LDG.E.128 R24, desc[UR12][R24.64] ;  /* 0x0000000c1818d981 */ /* 0x000ea2000c1e1d00 */
[----:B------:R-:W-:Y:S01]  /*19a0*/  ISETP.GT.U32.AND P4, PT, R55, R31, PT ;  /* 0x0000001f3700720c */ /* 0x000fe20003f84070 */
[----:B------:R-:W-:Y:S01]  /*19b0*/  @!P5 IMAD.WIDE.U32 R20, R50, 0x10, R56 ;  /* 0x000000103214d825 */ /* 0x000fe200078e0038 */
[----:B------:R-:W-:-:S11]  /*19c0*/  IADD3 R61, PT, PT, R42, R45, RZ ;  /* 0x0000002d2a3d7210 */ /* 0x000fd60007ffe0ff */
[----:B------:R-:W-:Y:S01]  /*19d0*/  @!P4 IADD3 R31, PT, PT, R31, -R29, RZ ;  /* 0x8000001d1f1fc210 */ /* 0x000fe20007ffe0ff */
[----:B------:R-:W-:Y:S01]  /*19e0*/  @!P4 VIADD R60, R60, 0x1 ;  /* 0x000000013c3cc836 */ /* 0x000fe20000000000 */
[----:B------:R-:W-:Y:S01]  /*19f0*/  ISETP.GE.AND P4, PT, R30, RZ, PT ;  /* 0x000000ff1e00720c */ /* 0x000fe20003f86270 */
[----:B------:R-:W3:Y:S01]  /*1a00*/  @!P5 LDG.E.128 R20, desc[UR12][R20.64] ;  /* 0x0000000c1414d981 */ /* 0x000ee2000c1e1d00 */
[----:B------:R-:W-:-:S13]  /*1a10*/  ISETP.GE.U32.AND P2, PT, R31, R55, PT ;  /* 0x000000371f00720c */ /* 0x000fda0003f46070 */
[----:B------:R-:W-:-:S05]  /*1a20*/  @P2 IADD3 R60, PT, PT, R60, 0x1, RZ ;  /* 0x000000013c3c2810 */ /* 0x000fca0007ffe0ff */
[----:B------:R-:W-:-:S05]  /*1a30*/  @!P4 IMAD.MOV R60, RZ, RZ, -R60 ;  /* 0x000000ffff3cc224 */ /* 0x000fca00078e0a3c */
[----:B------:R-:W-:Y:S01]  /*1a40*/  SEL R28, R28, R60, !P3 ;  /* 0x0000003c1c1c7207 */ /* 0x000fe20005800000 */
[----:B------:R-:W-:-:S03]  /*1a50*/  IMAD.U32 R60, RZ, RZ, UR14 ;  /* 0x0000000eff3c7e24 */ /* 0x000fc6000f8e00ff */
[----:B------:R-:W-:Y:S02]  /*1a60*/  IADD3 R28, PT, PT, R28, UR7, RZ ;  /* 0x000000071c1c7c10 */ /* 0x000fe4000fffe0ff */
[----:B------:R-:W-:Y:S02]  /*1a70*/  LEA R60, R60, UR11, 0x5 ;  /* 0x0000000b3c3c7c11 */ /* 0x000fe4000f8e28ff */
[----:B------:R-:W-:Y:S02]  /*1a80*/  ISETP.GE.AND P2, PT, R28, UR15, PT ;  /* 0x0000000f1c007c0c */ /* 0x000fe4000bf46270 */
[----:B------:R-:W-:Y:S01]  /*1a90*/  IADD3 R60, PT, PT, R45, R60, R44 ;  /* 0x0000003c2d3c7210 */ /* 0x000fe20007ffe02c */
[----:B------:R-:W-:Y:S04]  /*1aa0*/  @P5 STS.128 [R61], RZ ;  /* 0x000000ff3d005388 */ /* 0x000fe80000000c00 */
[----:B------:R-:W-:Y:S06]  /*1ab0*/  @P5 STS.128 [R60], RZ ;  /* 0x000000ff3c005388 */ /* 0x000fec0000000c00 */
[----:B------:R-:W-:-:S06]  /*1ac0*/  @!P2 IMAD.WIDE.U32 R28, R48, 0x10, R56 ;  /* 0x00000010301ca825 */ /* 0x000fcc00078e0038 */
[----:B------:R-:W4:Y:S04]  /*1ad0*/  @!P2 LDG.E.128 R28, desc[UR12][R28.64] ;  /* 0x0000000c1c1ca981 */ /* 0x000f28000c1e1d00 */
[----:B--2---:R0:W-:Y:S02]  /*1ae0*/  @!P5 STS.128 [R61], R24 ;  /* 0x000000183d00d388 */ /* 0x0041e40000000c00 */
[----:B0-----:R-:W-:-:S06]  /*1af0*/  @!P2 IMAD.WIDE.U32 R24, R48, 0x10, R58 ;  /* 0x000000103018a825 */ /* 0x001fcc00078e003a */
[----:B------:R-:W2:Y:S01]  /*1b00*/  @!P2 LDG.E.128 R24, desc[UR12][R24.64] ;  /* 0x0000000c1818a981 */ /* 0x000ea2000c1e1d00 */
[----:B------:R-:W-:Y:S02]  /*1b10*/  UIMAD UR9, UR14, 0x30, UR11 ;  /* 0x000000300e0978a4 */ /* 0x000fe4000f8e020b */
[----:B------:R-:W-:Y:S01]  /*1b20*/  MOV R61, UR14 ;  /* 0x0000000e003d7c02 */ /* 0x000fe20008000f00 */
[----:B---3--:R0:W-:Y:S03]  /*1b30*/  @!P5 STS.128 [R60], R20 ;  /* 0x000000143c00d388 */ /* 0x0081e60000000c00 */
[----:B------:R-:W-:Y:S01]  /*1b40*/  IADD3 R53, PT, PT, R61, UR14, R53 ;  /* 0x0000000e3d357c10 */ /* 0x000fe2000fffe035 */
[----:B0-----:R-:W-:Y:S01]  /*1b50*/  IMAD.IADD R22, R40, 0x1, R45 ;  /* 0x0000000128167824 */ /* 0x001fe200078e022d */
[----:B------:R-:W-:Y:S01]  /*1b60*/  IADD3 R20, PT, PT, R45, UR9, R44 ;  /* 0x000000092d147c10 */ /* 0x000fe2000fffe02c */
[----:B------:R-:W-:-:S03]  /*1b70*/  IMAD.U32 R60, RZ, RZ, UR14 ;  /* 0x0000000eff3c7e24 */ /* 0x000fc6000f8e00ff */
[----:B------:R-:W-:Y:S02]  /*1b80*/  @P2 STS.128 [R22], RZ ;  /* 0x000000ff16002388 */ /* 0x000fe40000000c00 */
[----:B------:R-:W-:Y:S02]  /*1b90*/  IADD3 R53, PT, PT, R60, UR14, R53 ;  /* 0x0000000e3c357c10 */ /* 0x000fe4000fffe035 */
[----:B------:R-:W-:Y:S01]  /*1ba0*/  @P2 STS.128 [R20], RZ ;  /* 0x000000ff14002388 */ /* 0x000fe20000000c00 */
[----:B------:R-:W-:Y:S01]  /*1bb0*/  IMAD.U32 R21, RZ, RZ, UR14 ;  /* 0x0000000eff157e24 */ /* 0x000fe2000f8e00ff */
[----:B------:R-:W-:Y:S02]  /*1bc0*/  MOV R23, UR14 ;  /* 0x0000000e00177c02 */ /* 0x000fe40008000f00 */
[----:B------:R-:W-:Y:S02]  /*1bd0*/  LEA R46, R61, R46, 0x4 ;  /* 0x0000002e3d2e7211 */ /* 0x000fe400078e20ff */
[----:B------:R-:W-:Y:S01]  /*1be0*/  LEA R51, R21, R51, 0x4 ;  /* 0x0000003315337211 */ /* 0x000fe200078e20ff */
[----:B------:R-:W-:Y:S01]  /*1bf0*/  IMAD R49, R23, 0x10, R49 ;  /* 0x0000001017317824 */ /* 0x000fe200078e0231 */
[----:B------:R-:W-:Y:S01]  /*1c00*/  LEA R50, R21, R50, 0x2 ;  /* 0x0000003215327211 */ /* 0x000fe200078e10ff */
[----:B------:R-:W-:Y:S01]  /*1c10*/  IMAD R48, R23, 0x4, R48 ;  /* 0x0000000417307824 */ /* 0x000fe200078e0230 */
[----:B--2---:R0:W-:Y:S04]  /*1c20*/  @!P2 STS.128 [R22], R24 ;  /* 0x000000181600a388 */ /* 0x0041e80000000c00 */
[----:B----4-:R1:W-:Y:S01]  /*1c30*/  @!P2 STS.128 [R20], R28 ;  /* 0x0000001c1400a388 */ /* 0x0103e20000000c00 */
[----:B------:R-:W-:Y:S01]  /*1c40*/  ISETP.GE.AND P2, PT, R53, R8, PT ;  /* 0x000000083500720c */ /* 0x000fe20003f46270 */
[----:B0-----:R-:W-:-:S02]  /*1c50*/  IMAD.U32 R24, RZ, RZ, UR14 ;  /* 0x0000000eff187e24 */ /* 0x001fc4000f8e00ff */
[----:B------:R-:W-:Y:S01]  /*1c60*/  IMAD.U32 R25, RZ, RZ, UR14 ;  /* 0x0000000eff197e24 */ /* 0x000fe2000f8e00ff */
[----:B-1----:R-:W-:Y:S02]  /*1c70*/  MOV R20, UR14 ;  /* 0x0000000e00147c02 */ /* 0x002fe40008000f00 */
[----:B------:R-:W-:Y:S01]  /*1c80*/  LEA R45, R24, R45, 0x6 ;  /* 0x0000002d182d7211 */ /* 0x000fe200078e30ff */
[----:B------:R-:W-:Y:S01]  /*1c90*/  IMAD R52, R25, 0x10, R52 ;  /* 0x0000001019347824 */ /* 0x000fe200078e0234 */
[----:B------:R-:W-:-:S05]  /*1ca0*/  LEA R47, R20, R47, 0x2 ;  /* 0x0000002f142f7211 */ /* 0x000fca00078e10ff */
[----:B------:R-:W-:Y:S05]  /*1cb0*/  @!P2 BRA `(.L_x_13) ;  /* 0xfffffff400e0a947 */ /* 0x000fea000383ffff */
.L_x_6:
[----:B------:R-:W-:Y:S05]  /*1cc0*/  BSYNC.RECONVERGENT B0 ;  /* 0x0000000000007941 */ /* 0x000fea0003800200 */
.L_x_5:
[----:B------:R-:W0:Y:S01]  /*1cd0*/  LDCU UR9, c[0x0][0x3a4] ;  /* 0x00007480ff0977ac */ /* 0x000e220008000800 */
[----:B------:R-:W1:Y:S01]  /*1ce0*/  LDCU UR10, c[0x0][0x3b8] ;  /* 0x00007700ff0a77ac */ /* 0x000e620008000800 */
[----:B0-----:R-:W-:-:S04]  /*1cf0*/  UISETP.GE.AND UP0, UPT, UR7, UR9, UPT ;  /* 0x000000090700728c */ /* 0x001fc8000bf06270 */
[----:B-1----:R-:W-:Y:S01]  /*1d00*/  UISETP.LT.OR UP0, UPT, UR10, 0x1, UP0 ;  /* 0x000000010a00788c */ /* 0x002fe20008701670 */
[----:B------:R-:W-:Y:S08]  /*1d10*/  BAR.SYNC.DEFER_BLOCKING 0x0 ;  /* 0x0000000000007b1d */ /* 0x000ff00000010000 */
[----:B------:R-:W-:Y:S05]  /*1d20*/  BRA.U UP0, `(.L_x_14) ;  /* 0x00000005009c7547 */ /* 0x000fea000b800000 */
[----:B----4-:R-:W0:Y:S01]  /*1d30*/  S2R R25, SR_TID.X ;  /* 0x0000000000197919 */ /* 0x010e220000002100 */
[----:B------:R-:W1:Y:S01]  /*1d40*/  LDCU UR9, c[0x0][0x3a8] ;  /* 0x00007500ff0977ac */ /* 0x000e620008000800 */
[----:B------:R-:W-:Y:S01]  /*1d50*/  IMAD.MOV.U32 R24, RZ, RZ, RZ ;  /* 0x000000ffff187224 */ /* 0x000fe200078e00ff */
[----:B------:R-:W4:Y:S01]  /*1d60*/  LDCU UR15, c[0x0][0x3a4] ;  /* 0x00007480ff0f77ac */ /* 0x000f220008000800 */
[----:B-1----:R-:W-:-:S04]  /*1d70*/  USHF.R.S32.HI UR10, URZ, 0x1f, UR9 ;  /* 0x0000001fff0a7899 */ /* 0x002fc80008011409 */
[----:B------:R-:W-:Y:S01]  /*1d80*/  ULEA.HI UR10, UR10, UR9, URZ, 0x2 ;  /* 0x000000090a0a7291 */ /* 0x000fe2000f8f10ff */
[----:B------:R-:W1:Y:S03]  /*1d90*/  LDCU UR9, c[0x0][0x3b8] ;  /* 0x00007700ff0977ac */ /* 0x000e660008000800 */
[----:B------:R-:W-:Y:S01]  /*1da0*/  USHF.R.S32.HI UR10, URZ, 0x2, UR10 ;  /* 0x00000002ff0a7899 */ /* 0x000fe2000801140a */
[----:B0-----:R-:W-:-:S05]  /*1db0*/  LOP3.LUT R25, R25, 0xf, RZ, 0xc0, !PT ;  /* 0x0000000f19197812 */ /* 0x001fca00078ec0ff */
[----:B----4-:R-:W-:-:S13]  /*1dc0*/  ISETP.GE.AND P2, PT, R25, UR10, PT ;  /* 0x0000000a19007c0c */ /* 0x010fda000bf46270 */
.L_x_15:
[----:B--23--:R-:W0:Y:S01]  /*1dd0*/  @!P2 S2R R22, SR_CgaCtaId ;  /* 0x000000000016a919 */ /* 0x00ce220000008800 */
[----:B------:R-:W-:Y:S01]  /*1de0*/  @!P2 MOV R21, 0x400 ;  /* 0x000004000015a802 */ /* 0x000fe20000000f00 */
[----:B------:R-:W-:-:S03]  /*1df0*/  @!P2 IMAD R20, R24, UR10, R25 ;  /* 0x0000000a1814ac24 */ /* 0x000fc6000f8e0219 */
[----:B0-----:R-:W-:Y:S02]  /*1e00*/  @!P2 LEA R21, R22, R21, 0x18 ;  /* 0x000000151615a211 */ /* 0x001fe400078ec0ff */
[----:B------:R-:W-:Y:S02]  /*1e10*/  CS2R R22, SRZ ;  /* 0x0000000000167805 */ /* 0x000fe4000001ff00 */
[----:B------:R-:W-:Y:S02]  /*1e20*/  @!P2 LEA R26, R20, R21, 0x4 ;  /* 0x00000015141aa211 */ /* 0x000fe400078e20ff */
[----:B------:R-:W-:-:S06]  /*1e30*/  CS2R R20, SRZ ;  /* 0x0000000000147805 */ /* 0x000fcc000001ff00 */
[----:B------:R-:W0:Y:S01]  /*1e40*/  @!P2 LDS.128 R20, [R26] ;  /* 0x000000001a14a984 */ /* 0x000e220000000c00 */
[----:B------:R-:W-:-:S13]  /*1e50*/  ISETP.GE.AND P2, PT, R25, UR10, PT ;  /* 0x0000000a19007c0c */ /* 0x000fda000bf46270 */
[C---:B------:R-:W-:Y:S02]  /*1e60*/  @!P2 IMAD R41, R24.reuse, UR10, R25 ;  /* 0x0000000a1829ac24 */ /* 0x040fe4000f8e0219 */
[----:B------:R-:W-:-:S03]  /*1e70*/  VIADD R24, R24, 0x1 ;  /* 0x0000000118187836 */ /* 0x000fc60000000000 */
[----:B------:R-:W-:Y:S01]  /*1e80*/  @!P2 LEA R41, R41, UR6, 0x4 ;  /* 0x000000062929ac11 */ /* 0x000fe2000f8e20ff */
[C---:B0----5:R-:W-:Y:S01]  /*1e90*/  FMUL R28, R20.reuse, R16 ;  /* 0x00000010141c7220 */ /* 0x061fe20000400000 */
[----:B------:R-:W-:-:S03]  /*1ea0*/  FMUL R20, R20, R12 ;  /* 0x0000000c14147220 */ /* 0x000fc60000400000 */
[C---:B------:R-:W-:Y:S01]  /*1eb0*/  FFMA R27, R21.reuse, R17, R28 ;  /* 0x00000011151b7223 */ /* 0x040fe2000000001c */
[----:B------:R-:W-:-:S03]  /*1ec0*/  FFMA R21, R21, R13, R20 ;  /* 0x0000000d15157223 */ /* 0x000fc60000000014 */
[C---:B------:R-:W-:Y:S01]  /*1ed0*/  FFMA R28, R22.reuse, R18, R27 ;  /* 0x00000012161c7223 */ /* 0x040fe2000000001b */
[----:B------:R-:W-:-:S03]  /*1ee0*/  FFMA R22, R22, R14, R21 ;  /* 0x0000000e16167223 */ /* 0x000fc60000000015 */
[C---:B------:R-:W-:Y:S01]  /*1ef0*/  FFMA R28, R23.reuse, R19, R28 ;  /* 0x00000013171c7223 */ /* 0x040fe2000000001c */
[----:B------:R-:W-:-:S04]  /*1f00*/  FFMA R22, R23, R15, R22 ;  /* 0x0000000f17167223 */ /* 0x000fc80000000016 */
[----:B------:R-:W0:Y:S04]  /*1f10*/  SHFL.DOWN PT, R27, R28, 0x8, 0x1f ;  /* 0x09001f001c1b7f89 */ /* 0x000e2800000e0000 */
[----:B------:R-:W2:Y:S01]  /*1f20*/  SHFL.DOWN PT, R21, R22, 0x8, 0x1f ;  /* 0x09001f0016157f89 */ /* 0x000ea200000e0000 */
[----:B0-----:R-:W-:Y:S01]  /*1f30*/  FADD R27, R28, R27 ;  /* 0x0000001b1c1b7221 */ /* 0x001fe20000000000 */
[----:B--2---:R-:W-:-:S04]  /*1f40*/  FADD R21, R22, R21 ;  /* 0x0000001516157221 */ /* 0x004fc80000000000 */
        /* <DEDUP_REMOVED lines=11> */
[----:B--2---:R-:W-:-:S05]  /*2000*/  FADD R22, R29, R22 ;  /* 0x000000161d167221 */ /* 0x004fca0000000000 */
[----:B------:R-:W0:Y:S04]  /*2010*/  SHFL.IDX PT, R28, R28, R9, 0x1f ;  /* 0x00001f091c1c7589 */ /* 0x000e2800000e0000 */
[----:B------:R-:W2:Y:S01]  /*2020*/  SHFL.IDX PT, R22, R22, R9, 0x1f ;  /* 0x00001f0916167589 */ /* 0x000ea200000e0000 */
[-C--:B0-----:R-:W-:Y:S01]  /*2030*/  FMUL R21, R28, R7.reuse ;  /* 0x000000071c157220 */ /* 0x081fe20000400000 */
[----:B--2---:R-:W-:-:S04]  /*2040*/  FMUL R20, R22, R7 ;  /* 0x0000000716147220 */ /* 0x004fc80000400000 */
[C---:B------:R-:W-:Y:S02]  /*2050*/  FMNMX R27, R21.reuse, R38, !PT ;  /* 0x00000026151b7209 */ /* 0x040fe40007800000 */
[----:B------:R-:W-:Y:S02]  /*2060*/  CS2R R22, SRZ ;  /* 0x0000000000167805 */ /* 0x000fe4000001ff00 */
[----:B------:R-:W-:Y:S01]  /*2070*/  FMNMX R30, R20, R37, !PT ;  /* 0x00000025141e7209 */ /* 0x000fe20007800000 */
[----:B------:R-:W-:Y:S01]  /*2080*/  FADD R21, R21, -R27 ;  /* 0x8000001b15157221 */ /* 0x000fe20000000000 */
[----:B------:R-:W-:-:S03]  /*2090*/  FADD R38, -R27, R38 ;  /* 0x000000261b267221 */ /* 0x000fc60000000100 */
[----:B------:R-:W-:Y:S01]  /*20a0*/  FADD R37, -R30, R37 ;  /* 0x000000251e257221 */ /* 0x000fe20000000100 */
[----:B------:R-:W-:Y:S01]  /*20b0*/  FMUL R26, R21, 1.4426950216293334961 ;  /* 0x3fb8aa3b151a7820 */ /* 0x000fe20000400000 */
[----:B------:R-:W-:Y:S01]  /*20c0*/  FADD R20, R20, -R30 ;  /* 0x8000001e14147221 */ /* 0x000fe20000000000 */
[----:B------:R-:W-:Y:S01]  /*20d0*/  FMUL R38, R38, 1.4426950216293334961 ;  /* 0x3fb8aa3b26267820 */ /* 0x000fe20000400000 */
[----:B------:R-:W-:Y:S02]  /*20e0*/  FMUL R37, R37, 1.4426950216293334961 ;  /* 0x3fb8aa3b25257820 */ /* 0x000fe40000400000 */
[----:B------:R-:W-:Y:S01]  /*20f0*/  FSETP.GEU.AND P5, PT, R26, -126, PT ;  /* 0xc2fc00001a00780b */ /* 0x000fe20003fae000 */
[----:B------:R-:W-:Y:S01]  /*2100*/  FMUL R31, R20, 1.4426950216293334961 ;  /* 0x3fb8aa3b141f7820 */ /* 0x000fe20000400000 */
[----:B------:R-:W-:Y:S02]  /*2110*/  CS2R R20, SRZ ;  /* 0x0000000000147805 */ /* 0x000fe4000001ff00 */
[----:B------:R-:W-:-:S02]  /*2120*/  FSETP.GEU.AND P3, PT, R37, -126, PT ;  /* 0xc2fc00002500780b */ /* 0x000fc40003f6e000 */
[----:B------:R-:W-:Y:S02]  /*2130*/  FSETP.GEU.AND P6, PT, R38, -126, PT ;  /* 0xc2fc00002600780b */ /* 0x000fe40003fce000 */
[----:B------:R-:W-:Y:S01]  /*2140*/  FSETP.GEU.AND P4, PT, R31, -126, PT ;  /* 0xc2fc00001f00780b */ /* 0x000fe20003f8e000 */
[----:B------:R-:W0:Y:S04]  /*2150*/  @!P2 LDS.128 R20, [R41] ;  /* 0x000000002914a984 */ /* 0x000e280000000c00 */
[----:B------:R-:W-:-:S04]  /*2160*/  @!P5 FMUL R26, R26, 0.5 ;  /* 0x3f0000001a1ad820 */ /* 0x000fc80000400000 */
[----:B------:R-:W-:Y:S01]  /*2170*/  @!P3 FMUL R37, R37, 0.5 ;  /* 0x3f0000002525b820 */ /* 0x000fe20000400000 */
[----:B------:R2:W3:Y:S01]  /*2180*/  MUFU.EX2 R29, R26 ;  /* 0x0000001a001d7308 */ /* 0x0004e20000000800 */
[----:B------:R-:W-:Y:S02]  /*2190*/  @!P6 FMUL R38, R38, 0.5 ;  /* 0x3f0000002626e820 */ /* 0x000fe40000400000 */
[----:B------:R-:W-:-:S05]  /*21a0*/  @!P4 FMUL R31, R31, 0.5 ;  /* 0x3f0000001f1fc820 */ /* 0x000fca0000400000 */
[----:B------:R4:W1:Y:S01]  /*21b0*/  MUFU.EX2 R39, R37 ;  /* 0x0000002500277308 */ /* 0x0008620000000800 */
[----:B--2---:R-:W-:-:S07]  /*21c0*/  IADD3 R26, PT, PT, R24, UR7, RZ ;  /* 0x00000007181a7c10 */ /* 0x004fce000fffe0ff */
[----:B------:R2:W0:Y:S01]  /*21d0*/  MUFU.EX2 R28, R38 ;  /* 0x00000026001c7308 */ /* 0x0004220000000800 */
[----:B---3--:R-:W-:Y:S01]  /*21e0*/  @!P5 FMUL R29, R29, R29 ;  /* 0x0000001d1d1dd220 */ /* 0x008fe20000400000 */
[----:B------:R-:W-:Y:S02]  /*21f0*/  ISETP.LT.AND P5, PT, R26, UR15, PT ;  /* 0x0000000f1a007c0c */ /* 0x000fe4000bfa1270 */
[----:B----4-:R-:W-:-:S04]  /*2200*/  MOV R37, R30 ;  /* 0x0000001e00257202 */ /* 0x010fc80000000f00 */
[----:B------:R-:W3:Y:S01]  /*2210*/  MUFU.EX2 R40, R31 ;  /* 0x0000001f00287308 */ /* 0x000ee20000000800 */
[----:B-1----:R-:W-:Y:S01]  /*2220*/  @!P3 FMUL R39, R39, R39 ;  /* 0x000000272727b220 */ /* 0x002fe20000400000 */
[----:B------:R-:W-:Y:S01]  /*2230*/  ISETP.GE.AND P3, PT, R24, UR9, PT ;  /* 0x0000000918007c0c */ /* 0x000fe2000bf66270 */
[----:B--2---:R-:W-:Y:S02]  /*2240*/  IMAD.MOV.U32 R38, RZ, RZ, R27 ;  /* 0x000000ffff267224 */ /* 0x004fe400078e001b */
[C---:B------:R-:W-:Y:S01]  /*2250*/  FMUL R33, R39.reuse, R33 ;  /* 0x0000002127217220 */ /* 0x040fe20000400000 */
[C---:B------:R-:W-:Y:S01]  /*2260*/  FMUL R34, R39.reuse, R34 ;  /* 0x0000002227227220 */ /* 0x040fe20000400000 */
[C---:B------:R-:W-:Y:S01]  /*2270*/  FMUL R35, R39.reuse, R35 ;  /* 0x0000002327237220 */ /* 0x040fe20000400000 */
[----:B------:R-:W-:Y:S01]  /*2280*/  FMUL R36, R39, R36 ;  /* 0x0000002427247220 */ /* 0x000fe20000400000 */
[----:B0-----:R-:W-:-:S04]  /*2290*/  @!P6 FMUL R28, R28, R28 ;  /* 0x0000001c1c1ce220 */ /* 0x001fc80000400000 */
[C---:B------:R-:W-:Y:S01]  /*22a0*/  FMUL R4, R28.reuse, R4 ;  /* 0x000000041c047220 */ /* 0x040fe20000400000 */
[C---:B------:R-:W-:Y:S01]  /*22b0*/  FMUL R26, R28.reuse, R3 ;  /* 0x000000031c1a7220 */ /* 0x040fe20000400000 */
[C---:B------:R-:W-:Y:S01]  /*22c0*/  FMUL R11, R28.reuse, R11 ;  /* 0x0000000b1c0b7220 */ /* 0x040fe20000400000 */
[----:B------:R-:W-:Y:S01]  /*22d0*/  FMUL R32, R28, R32 ;  /* 0x000000201c207220 */ /* 0x000fe20000400000 */
[----:B---3--:R-:W-:Y:S01]  /*22e0*/  @!P4 FMUL R40, R40, R40 ;  /* 0x000000282828c220 */ /* 0x008fe20000400000 */
[----:B------:R-:W-:Y:S01]  /*22f0*/  FFMA R6, R28, R6, R29 ;  /* 0x000000061c067223 */ /* 0x000fe2000000001d */
[C---:B------:R-:W-:Y:S01]  /*2300*/  FFMA R4, R29.reuse, R20, R4 ;  /* 0x000000141d047223 */ /* 0x040fe20000000004 */
[----:B------:R-:W-:Y:S01]  /*2310*/  FFMA R3, R29, R21, R26 ;  /* 0x000000151d037223 */ /* 0x000fe2000000001a */
[----:B------:R-:W-:Y:S01]  /*2320*/  FFMA R5, R39, R5, R40 ;  /* 0x0000000527057223 */ /* 0x000fe20000000028 */
[C---:B------:R-:W-:Y:S01]  /*2330*/  FFMA R11, R29.reuse, R22, R11 ;  /* 0x000000161d0b7223 */ /* 0x040fe2000000000b */
[----:B------:R-:W-:Y:S01]  /*2340*/  FFMA R32, R29, R23, R32 ;  /* 0x000000171d207223 */ /* 0x000fe20000000020 */
[C---:B------:R-:W-:Y:S01]  /*2350*/  FFMA R33, R40.reuse, R20, R33 ;  /* 0x0000001428217223 */ /* 0x040fe20000000021 */
[C---:B------:R-:W-:Y:S01]  /*2360*/  FFMA R34, R40.reuse, R21, R34 ;  /* 0x0000001528227223 */ /* 0x040fe20000000022 */
[C---:B------:R-:W-:Y:S01]  /*2370*/  FFMA R35, R40.reuse, R22, R35 ;  /* 0x0000001628237223 */ /* 0x040fe20000000023 */
[----:B------:R-:W-:Y:S01]  /*2380*/  FFMA R36, R40, R23, R36 ;  /* 0x0000001728247223 */ /* 0x000fe20000000024 */
[----:B------:R-:W-:Y:S06]  /*2390*/  @!P3 BRA P5, `(.L_x_15) ;  /* 0xfffffff8008cb947 */ /* 0x000fec000283ffff */
.L_x_14:
[----:B------:R-:W-:Y:S06]  /*23a0*/  BAR.SYNC.DEFER_BLOCKING 0x0 ;  /* 0x0000000000007b1d */ /* 0x000fec0000010000 */
[----:B------:R-:W-:Y:S05]  /*23b0*/  BRA.U UP1, `(.L_x_16) ;  /* 0xffffffe5017c7547 */ /* 0x000fea000b83ffff */
.L_x_0:
[----:B------:R-:W0:Y:S01]  /*23c0*/  LDCU UR4, c[0x0][0x3a8] ;  /* 0x00007500ff0477ac */ /* 0x000e220008000800 */
[----:B------:R-:W1:Y:S01]  /*23d0*/  S2R R7, SR_TID.X ;  /* 0x0000000000077919 */ /* 0x000e620000002100 */
[----:B------:R-:W-:Y:S01]  /*23e0*/  BSSY.RECONVERGENT B0, `(.L_x_17) ;  /* 0x000001e000007945 */ /* 0x000fe20003800200 */
[----:B0-----:R-:W-:-:S04]  /*23f0*/  USHF.R.S32.HI UR5, URZ, 0x1f, UR4 ;  /* 0x0000001fff057899 */ /* 0x001fc80008011404 */
[----:B------:R-:W-:-:S04]  /*2400*/  ULEA.HI UR5, UR5, UR4, URZ, 0x2 ;  /* 0x0000000405057291 */ /* 0x000fc8000f8f10ff */
[----:B------:R-:W-:-:S04]  /*2410*/  USHF.R.S32.HI UR5, URZ, 0x2, UR5 ;  /* 0x00000002ff057899 */ /* 0x000fc80008011405 */
[----:B------:R-:W-:Y:S01]  /*2420*/  UIMAD UR8, UR5, UR8, URZ ;  /* 0x00000008050872a4 */ /* 0x000fe2000f8e02ff */
[----:B-1----:R-:W-:Y:S01]  /*2430*/  LOP3.LUT R7, R7, 0xf, RZ, 0xc0, !PT ;  /* 0x0000000f07077812 */ /* 0x002fe200078ec0ff */
[----:B------:R-:W-:Y:S10]  /*2440*/  @!P0 BRA `(.L_x_18) ;  /* 0x00000000005c8947 */ /* 0x000ff40003800000 */
[----:B------:R-:W-:Y:S01]  /*2450*/  VIADD R8, R6, 0x1800000 ;  /* 0x0180000006087836 */ /* 0x000fe20000000000 */
[----:B------:R-:W-:Y:S04]  /*2460*/  BSSY.RECONVERGENT B1, `(.L_x_19) ;  /* 0x000000c000017945 */ /* 0x000fe80003800200 */
[----:B------:R-:W-:-:S04]  /*2470*/  LOP3.LUT R8, R8, 0x7f800000, RZ, 0xc0, !PT ;  /* 0x7f80000008087812 */ /* 0x000fc800078ec0ff */
[----:B------:R-:W-:-:S13]  /*2480*/  ISETP.GT.U32.AND P0, PT, R8, 0x1ffffff, PT ;  /* 0x01ffffff0800780c */ /* 0x000fda0003f04070 */
[----:B------:R-:W-:Y:S05]  /*2490*/  @P0 BRA `(.L_x_20) ;  /* 0x0000000000100947 */ /* 0x000fea0003800000 */
[----:B----4-:R-:W-:-:S07]  /*24a0*/  MOV R24, 0x24c0 ;  /* 0x000024c000187802 */ /* 0x010fce0000000f00 */
[----:B--23-5:R-:W-:Y:S05]  /*24b0*/  CALL.REL.NOINC `($__internal_0_$__cuda_sm20_rcp_rn_f32_slowpath) ;  /* 0x0000000000ac7944 */ /* 0x02cfea0003c00000 */
[----:B------:R-:W-:Y:S01]  /*24c0*/  MOV R14, R10 ;  /* 0x0000000a000e7202 */ /* 0x000fe20000000f00 */
[----:B------:R-:W-:Y:S06]  /*24d0*/  BRA `(.L_x_21) ;  /* 0x0000000000107947 */ /* 0x000fec0003800000 */
.L_x_20:
[----:B------:R-:W0:Y:S02]  /*24e0*/  MUFU.RCP R9, R6 ;  /* 0x0000000600097308 */ /* 0x000e240000001000 */
[----:B0-----:R-:W-:-:S04]  /*24f0*/  FFMA R8, R9, R6, -1 ;  /* 0xbf80000009087423 */ /* 0x001fc80000000006 */
[----:B------:R-:W-:-:S04]  /*2500*/  FADD.FTZ R8, -R8, -RZ ;  /* 0x800000ff08087221 */ /* 0x000fc80000010100 */
[----:B-----5:R-:W-:-:S07]  /*2510*/  FFMA R14, R9, R8, R9 ;  /* 0x00000008090e7223 */ /* 0x020fce0000000009 */
.L_x_21:
[----:B------:R-:W-:Y:S05]  /*2520*/  BSYNC.RECONVERGENT B1 ;  /* 0x0000000000017941 */ /* 0x000fea0003800200 */
.L_x_19:
[----:B------:R-:W0:Y:S01]  /*2530*/  LDC.64 R12, c[0x0][0x398] ;  /* 0x0000e600ff0c7b82 */ /* 0x000e220000000a00 */
[----:B------:R-:W-:Y:S02]  /*2540*/  VIADD R9, R7, UR8 ;  /* 0x0000000807097c36 */ /* 0x000fe40008000000 */
[C---:B------:R-:W-:Y:S01]  /*2550*/  FMUL R10, R14.reuse, R11 ;  /* 0x0000000b0e0a7220 */ /* 0x040fe20000400000 */
[C---:B------:R-:W-:Y:S01]  /*2560*/  FMUL R8, R14.reuse, R4 ;  /* 0x000000040e087220 */ /* 0x040fe20000400000 */
[----:B------:R-:W-:Y:S01]  /*2570*/  FMUL R11, R14, R32 ;  /* 0x000000200e0b7220 */ /* 0x000fe20000400000 */
[----:B------:R-:W-:Y:S02]  /*2580*/  IMAD R15, R0, UR5, R9 ;  /* 0x00000005000f7c24 */ /* 0x000fe4000f8e0209 */
[----:B------:R-:W-:Y:S02]  /*2590*/  FMUL R9, R14, R3 ;  /* 0x000000030e097220 */ /* 0x000fe40000400000 */
[----:B0-----:R-:W-:-:S05]  /*25a0*/  IMAD.WIDE R12, R15, 0x10, R12 ;  /* 0x000000100f0c7825 */ /* 0x001fca00078e020c */
[----:B------:R0:W-:Y:S02]  /*25b0*/  STG.E.128 desc[UR12][R12.64], R8 ;  /* 0x000000080c007986 */ /* 0x0001e4000c101d0c */
.L_x_18:
[----:B------:R-:W-:Y:S05]  /*25c0*/  BSYNC.RECONVERGENT B0 ;  /* 0x0000000000007941 */ /* 0x000fea0003800200 */
.L_x_17:
[----:B------:R-:W-:Y:S05]  /*25d0*/  @!P1 EXIT ;  /* 0x000000000000994d */ /* 0x000fea0003800000 */
[----:B------:R-:W-:Y:S01]  /*25e0*/  IADD3 R0, PT, PT, R5, 0x1800000, RZ ;  /* 0x0180000005007810 */ /* 0x000fe20007ffe0ff */
[----:B------:R-:W-:Y:S03]  /*25f0*/  BSSY.RECONVERGENT B0, `(.L_x_22) ;  /* 0x000000d000007945 */ /* 0x000fe60003800200 */
[----:B------:R-:W-:-:S04]  /*2600*/  LOP3.LUT R0, R0, 0x7f800000, RZ, 0xc0, !PT ;  /* 0x7f80000000007812 */ /* 0x000fc800078ec0ff */
[----:B------:R-:W-:-:S13]  /*2610*/  ISETP.GT.U32.AND P0, PT, R0, 0x1ffffff, PT ;  /* 0x01ffffff0000780c */ /* 0x000fda0003f04070 */
[----:B------:R-:W-:Y:S05]  /*2620*/  @P0 BRA `(.L_x_23) ;  /* 0x0000000000140947 */ /* 0x000fea0003800000 */
[----:B------:R-:W-:Y:S01]  /*2630*/  IMAD.MOV.U32 R6, RZ, RZ, R5 ;  /* 0x000000ffff067224 */ /* 0x000fe200078e0005 */
[----:B----4-:R-:W-:-:S07]  /*2640*/  MOV R24, 0x2660 ;  /* 0x0000266000187802 */ /* 0x010fce0000000f00 */
[----:B0-23-5:R-:W-:Y:S05]  /*2650*/  CALL.REL.NOINC `($__internal_0_$__cuda_sm20_rcp_rn_f32_slowpath) ;  /* 0x0000000000447944 */ /* 0x02dfea0003c00000 */
[----:B------:R-:W-:Y:S01]  /*2660*/  MOV R0, R10 ;  /* 0x0000000a00007202 */ /* 0x000fe20000000f00 */
[----:B------:R-:W-:Y:S06]  /*2670*/  BRA `(.L_x_24) ;  /* 0x0000000000107947 */ /* 0x000fec0003800000 */
.L_x_23:
[----:B------:R-:W1:Y:S02]  /*2680*/  MUFU.RCP R0, R5 ;  /* 0x0000000500007308 */ /* 0x000e640000001000 */
[----:B-1----:R-:W-:-:S04]  /*2690*/  FFMA R3, R0, R5, -1 ;  /* 0xbf80000000037423 */ /* 0x002fc80000000005 */
[----:B------:R-:W-:-:S04]  /*26a0*/  FADD.FTZ R3, -R3, -RZ ;  /* 0x800000ff03037221 */ /* 0x000fc80000010100 */
[----:B------:R-:W-:-:S07]  /*26b0*/  FFMA R0, R0, R3, R0 ;  /* 0x0000000300007223 */ /* 0x000fce0000000000 */
.L_x_24:
[----:B------:R-:W-:Y:S05]  /*26c0*/  BSYNC.RECONVERGENT B0 ;  /* 0x0000000000007941 */ /* 0x000fea0003800200 */
.L_x_22:
[----:B------:R-:W1:Y:S01]  /*26d0*/  LDC.64 R4, c[0x0][0x398] ;  /* 0x0000e600ff047b82 */ /* 0x000e620000000a00 */
[----:B------:R-:W-:Y:S02]  /*26e0*/  VIADD R7, R7, UR8 ;  /* 0x0000000807077c36 */ /* 0x000fe40008000000 */
[C---:B0-----:R-:W-:Y:S01]  /*26f0*/  FMUL R8, R0.reuse, R33 ;  /* 0x0000002100087220 */ /* 0x041fe20000400000 */
[C---:B------:R-:W-:Y:S01]  /*2700*/  FMUL R9, R0.reuse, R34 ;  /* 0x0000002200097220 */ /* 0x040fe20000400000 */
[----:B------:R-:W-:Y:S01]  /*2710*/  FMUL R10, R0, R35 ;  /* 0x00000023000a7220 */ /* 0x000fe20000400000 */
[----:B------:R-:W-:Y:S02]  /*2720*/  IMAD R3, R2, UR5, R7 ;  /* 0x0000000502037c24 */ /* 0x000fe4000f8e0207 */
[----:B------:R-:W-:Y:S02]  /*2730*/  FMUL R11, R0, R36 ;  /* 0x00000024000b7220 */ /* 0x000fe40000400000 */
[----:B-1----:R-:W-:-:S05]  /*2740*/  IMAD.WIDE R2, R3, 0x10, R4 ;  /* 0x0000001003027825 */ /* 0x002fca00078e0204 */
[----:B------:R-:W-:Y:S01]  /*2750*/  STG.E.128 desc[UR12][R2.64], R8 ;  /* 0x0000000802007986 */ /* 0x000fe2000c101d0c */
[----:B------:R-:W-:Y:S05]  /*2760*/  EXIT ;  /* 0x000000000000794d */ /* 0x000fea0003800000 */
        .weak           $__internal_0_$__cuda_sm20_rcp_rn_f32_slowpath
        .type           $__internal_0_$__cuda_sm20_rcp_rn_f32_slowpath,@function
        .size           $__internal_0_$__cuda_sm20_rcp_rn_f32_slowpath,($__internal_1_$__cuda_sm20_sqrt_rn_f32_slowpath - $__internal_0_$__cuda_sm20_rcp_rn_f32_slowpath)
$__internal_0_$__cuda_sm20_rcp_rn_f32_slowpath:
[----:B------:R-:W-:Y:S01]  /*2770*/  SHF.L.U32 R10, R6, 0x1, RZ ;  /* 0x00000001060a7819 */ /* 0x000fe200000006ff */
[----:B------:R-:W-:Y:S03]  /*2780*/  BSSY.RECONVERGENT B2, `(.L_x_25) ;  /* 0x0000030000027945 */ /* 0x000fe60003800200 */
[----:B------:R-:W-:-:S04]  /*2790*/  SHF.R.U32.HI R25, RZ, 0x18, R10 ;  /* 0x00000018ff197819 */ /* 0x000fc8000001160a */
[----:B------:R-:W-:-:S13]  /*27a0*/  ISETP.NE.U32.AND P2, PT, R25, RZ, PT ;  /* 0x000000ff1900720c */ /* 0x000fda0003f45070 */
[----:B------:R-:W-:Y:S05]  /*27b0*/  @P2 BRA `(.L_x_26) ;  /* 0x0000000000282947 */ /* 0x000fea0003800000 */
[----:B------:R-:W-:-:S05]  /*27c0*/  IMAD.SHL.U32 R10, R6, 0x2, RZ ;  /* 0x00000002060a7824 */ /* 0x000fca00078e00ff */
[----:B------:R-:W-:-:S13]  /*27d0*/  ISETP.NE.AND P2, PT, R10, RZ, PT ;  /* 0x000000ff0a00720c */ /* 0x000fda0003f45270 */
[----:B------:R-:W-:Y:S01]  /*27e0*/  @P2 FFMA R20, R6, 1.84467440737095516160e+19, RZ ;  /* 0x5f80000006142823 */ /* 0x000fe200000000ff */
[----:B------:R-:W-:Y:S08]  /*27f0*/  @!P2 MUFU.RCP R10, R6 ;  /* 0x00000006000aa308 */ /* 0x000ff00000001000 */
[----:B------:R-:W0:Y:S02]  /*2800*/  @P2 MUFU.RCP R21, R20 ;  /* 0x0000001400152308 */ /* 0x000e240000001000 */
[----:B0-----:R-:W-:-:S04]  /*2810*/  @P2 FFMA R22, R20, R21, -1 ;  /* 0xbf80000014162423 */ /* 0x001fc80000000015 */
[----:B------:R-:W-:-:S04]  /*2820*/  @P2 FADD.FTZ R22, -R22, -RZ ;  /* 0x800000ff16162221 */ /* 0x000fc80000010100 */
[----:B------:R-:W-:-:S04]  /*2830*/  @P2 FFMA R6, R21, R22, R21 ;  /* 0x0000001615062223 */ /* 0x000fc80000000015 */
[----:B------:R-:W-:Y:S01]  /*2840*/  @P2 FFMA R10, R6, 1.84467440737095516160e+19, RZ ;  /* 0x5f800000060a2823 */ /* 0x000fe200000000ff */
[----:B------:R-:W-:Y:S06]  /*2850*/  BRA `(.L_x_27) ;  /* 0x0000000000887947 */ /* 0x000fec0003800000 */
.L_x_26:
[----:B------:R-:W-:-:S04]  /*2860*/  IADD3 R26, PT, PT, R25, -0xfd, RZ ;  /* 0xffffff03191a7810 */ /* 0x000fc80007ffe0ff */
[----:B------:R-:W-:-:S13]  /*2870*/  ISETP.GT.U32.AND P2, PT, R26, 0x1, PT ;  /* 0x000000011a00780c */ /* 0x000fda0003f44070 */
[----:B------:R-:W-:Y:S05]  /*2880*/  @P2 BRA `(.L_x_28) ;  /* 0x0000000000782947 */ /* 0x000fea0003800000 */
[----:B------:R-:W-:Y:S01]  /*2890*/  LOP3.LUT R10, R6, 0x7fffff, RZ, 0xc0, !PT ;  /* 0x007fffff060a7812 */ /* 0x000fe200078ec0ff */
[----:B------:R-:W-:-:S03]  /*28a0*/  IMAD.MOV.U32 R23, RZ, RZ, 0x3 ;  /* 0x00000003ff177424 */ /* 0x000fc600078e00ff */
[----:B------:R-:W-:Y:S02]  /*28b0*/  LOP3.LUT R10, R10, 0x3f800000, RZ, 0xfc, !PT ;  /* 0x3f8000000a0a7812 */ /* 0x000fe400078efcff */
[----:B------:R-:W-:Y:S02]  /*28c0*/  SHF.L.U32 R23, R23, R26, RZ ;  /* 0x0000001a17177219 */ /* 0x000fe400000006ff */
[----:B------:R-:W0:Y:S02]  /*28d0*/  MUFU.RCP R21, R10 ;  /* 0x0000000a00157308 */ /* 0x000e240000001000 */
[----:B0-----:R-:W-:-:S04]  /*28e0*/  FFMA R20, R10, R21, -1 ;  /* 0xbf8000000a147423 */ /* 0x001fc80000000015 */
[----:B------:R-:W-:-:S04]  /*28f0*/  FADD.FTZ R20, -R20, -RZ ;  /* 0x800000ff14147221 */ /* 0x000fc80000010100 */
[CCC-:B------:R-:W-:Y:S01]  /*2900*/  FFMA.RM R22, R21.reuse, R20.reuse, R21.reuse ;  /* 0x0000001415167223 */ /* 0x1c0fe20000004015 */
[----:B------:R-:W-:-:S04]  /*2910*/  FFMA.RP R21, R21, R20, R21 ;  /* 0x0000001415157223 */ /* 0x000fc80000008015 */
[C---:B------:R-:W-:Y:S02]  /*2920*/  LOP3.LUT R20, R22.reuse, 0x7fffff, RZ, 0xc0, !PT ;  /* 0x007fffff16147812 */ /* 0x040fe400078ec0ff */
[----:B------:R-:W-:Y:S02]  /*2930*/  FSETP.NEU.FTZ.AND P2, PT, R22, R21, PT ;  /* 0x000000151600720b */ /* 0x000fe40003f5d000 */
[----:B------:R-:W-:Y:S02]  /*2940*/  LOP3.LUT R20, R20, 0x800000, RZ, 0xfc, !PT ;  /* 0x0080000014147812 */ /* 0x000fe400078efcff */
[----:B------:R-:W-:Y:S02]  /*2950*/  SEL R21, RZ, 0xffffffff, !P2 ;  /* 0xffffffffff157807 */ /* 0x000fe40005000000 */
[----:B------:R-:W-:Y:S02]  /*2960*/  LOP3.LUT R23, R23, R20, RZ, 0xc0, !PT ;  /* 0x0000001417177212 */ /* 0x000fe400078ec0ff */
[----:B------:R-:W-:-:S02]  /*2970*/  IADD3 R21, PT, PT, -R21, RZ, RZ ;  /* 0x000000ff15157210 */ /* 0x000fc40007ffe1ff */
[-C--:B------:R-:W-:Y:S02]  /*2980*/  SHF.R.U32.HI R23, RZ, R26.reuse, R23 ;  /* 0x0000001aff177219 */ /* 0x080fe40000011617 */
[----:B------:R-:W-:Y:S02]  /*2990*/  LOP3.LUT P3, RZ, R21, R26, R20, 0xf8, !PT ;  /* 0x0000001a15ff7212 */ /* 0x000fe4000786f814 */
[C---:B------:R-:W-:Y:S02]  /*29a0*/  LOP3.LUT P2, RZ, R23.reuse, 0x1, RZ, 0xc0, !PT ;  /* 0x0000000117ff7812 */ /* 0x040fe4000784c0ff */
[----:B------:R-:W-:Y:S02]  /*29b0*/  LOP3.LUT P4, RZ, R23, 0x2, RZ, 0xc0, !PT ;  /* 0x0000000217ff7812 */ /* 0x000fe4000788c0ff */
[----:B------:R-:W-:Y:S02]  /*29c0*/  IADD3 R21, PT, PT, R25, -0xfc, RZ ;  /* 0xffffff0419157810 */ /* 0x000fe40007ffe0ff */
[----:B------:R-:W-:-:S02]  /*29d0*/  PLOP3.LUT P2, PT, P2, P3, P4, 0xe0, 0x0 ;  /* 0x000000000000781c */ /* 0x000fc40001747c40 */
[----:B------:R-:W-:Y:S02]  /*29e0*/  LOP3.LUT P3, RZ, R6, 0x7fffff, RZ, 0xc0, !PT ;  /* 0x007fffff06ff7812 */ /* 0x000fe4000786c0ff */
[----:B------:R-:W-:Y:S02]  /*29f0*/  SEL R10, RZ, 0x1, !P2 ;  /* 0x00000001ff0a7807 */ /* 0x000fe40005000000 */
[----:B------:R-:W-:-:S03]  /*2a00*/  SHF.R.U32.HI R21, RZ, R21, R20 ;  /* 0x00000015ff157219 */ /* 0x000fc60000011614 */
[----:B------:R-:W-:-:S05]  /*2a10*/  IMAD.MOV R10, RZ, RZ, -R10 ;  /* 0x000000ffff0a7224 */ /* 0x000fca00078e0a0a */
[----:B------:R-:W-:-:S13]  /*2a20*/  ISETP.GE.AND P2, PT, R10, RZ, PT ;  /* 0x000000ff0a00720c */ /* 0x000fda0003f46270 */
[----:B------:R-:W-:-:S05]  /*2a30*/  @!P2 VIADD R21, R21, 0x1 ;  /* 0x000000011515a836 */ /* 0x000fca0000000000 */
[----:B------:R-:W-:-:S04]  /*2a40*/  @!P3 SHF.L.U32 R21, R21, 0x1, RZ ;  /* 0x000000011515b819 */ /* 0x000fc800000006ff */
[----:B------:R-:W-:Y:S01]  /*2a50*/  LOP3.LUT R10, R21, 0x80000000, R6, 0xf8, !PT ;  /* 0x80000000150a7812 */ /* 0x000fe200078ef806 */
[----:B------:R-:W-:Y:S06]  /*2a60*/  BRA `(.L_x_27) ;  /* 0x0000000000047947 */ /* 0x000fec0003800000 */
.L_x_28:
[----:B------:R0:W1:Y:S02]  /*2a70*/  MUFU.RCP R10, R6 ;  /* 0x00000006000a7308 */ /* 0x0000640000001000 */
.L_x_27:
[----:B------:R-:W-:Y:S05]  /*2a80*/  BSYNC.RECONVERGENT B2 ;  /* 0x0000000000027941 */ /* 0x000fea0003800200 */
.L_x_25:
[----:B------:R-:W-:Y:S02]  /*2a90*/  HFMA2 R21, -RZ, RZ, 0, 0 ;  /* 0x00000000ff157431 */ /* 0x000fe400000001ff */
[----:B------:R-:W-:-:S04]  /*2aa0*/  IMAD.MOV.U32 R20, RZ, RZ, R24 ;  /* 0x000000ffff147224 */ /* 0x000fc800078e0018 */
[----:B01----:R-:W-:Y:S05]  /*2ab0*/  RET.REL.NODEC R20 `(_Z22flash_attention_kernelPfS_S_S_iiiiiii) ;  /* 0xffffffd414507950 */ /* 0x003fea0003c3ffff */
        .weak           $__internal_1_$__cuda_sm20_sqrt_rn_f32_slowpath
        .type           $__internal_1_$__cuda_sm20_sqrt_rn_f32_slowpath,@function
        .size           $__internal_1_$__cuda_sm20_sqrt_rn_f32_slowpath,(.L_x_32 - $__internal_1_$__cuda_sm20_sqrt_rn_f32_slowpath)
$__internal_1_$__cuda_sm20_sqrt_rn_f32_slowpath:
[----:B------:R-:W-:-:S13]  /*2ac0*/  LOP3.LUT P2, RZ, R3, 0x7fffffff, RZ, 0xc0, !PT ;  /* 0x7fffffff03ff7812 */ /* 0x000fda000784c0ff */
[----:B------:R-:W-:Y:S01]  /*2ad0*/  @!P2 IMAD.MOV.U32 R4, RZ, RZ, R3 ;  /* 0x000000ffff04a224 */ /* 0x000fe200078e0003 */
[----:B------:R-:W-:Y:S06]  /*2ae0*/  @!P2 BRA `(.L_x_29) ;  /* 0x000000000044a947 */ /* 0x000fec0003800000 */
[----:B------:R-:W-:-:S13]  /*2af0*/  FSETP.GEU.FTZ.AND P2, PT, R3, RZ, PT ;  /* 0x000000ff0300720b */ /* 0x000fda0003f5e000 */
[----:B------:R-:W-:Y:S01]  /*2b00*/  @!P2 MOV R4, 0x7fffffff ;  /* 0x7fffffff0004a802 */ /* 0x000fe20000000f00 */
[----:B------:R-:W-:Y:S06]  /*2b10*/  @!P2 BRA `(.L_x_29) ;  /* 0x000000000038a947 */ /* 0x000fec0003800000 */
[----:B------:R-:W-:-:S13]  /*2b20*/  FSETP.GTU.FTZ.AND P2, PT, |R3|, +INF , PT ;  /* 0x7f8000000300780b */ /* 0x000fda0003f5c200 */
[----:B------:R-:W-:Y:S01]  /*2b30*/  @P2 FADD.FTZ R4, R3, 1 ;  /* 0x3f80000003042421 */ /* 0x000fe20000010000 */
[----:B------:R-:W-:Y:S06]  /*2b40*/  @P2 BRA `(.L_x_29) ;  /* 0x00000000002c2947 */ /* 0x000fec0003800000 */
[----:B------:R-:W-:-:S13]  /*2b50*/  FSETP.NEU.FTZ.AND P2, PT, |R3|, +INF , PT ;  /* 0x7f8000000300780b */ /* 0x000fda0003f5d200 */
[----:B------:R-:W-:Y:S01]  /*2b60*/  @!P2 IMAD.MOV.U32 R4, RZ, RZ, R3 ;  /* 0x000000ffff04a224 */ /* 0x000fe200078e0003 */
[----:B------:R-:W-:Y:S06]  /*2b70*/  @!P2 BRA `(.L_x_29) ;  /* 0x000000000020a947 */ /* 0x000fec0003800000 */
[----:B------:R-:W-:-:S04]  /*2b80*/  FFMA R3, R3, 1.84467440737095516160e+19, RZ ;  /* 0x5f80000003037823 */ /* 0x000fc800000000ff */
[----:B------:R-:W0:Y:S02]  /*2b90*/  MUFU.RSQ R4, R3 ;  /* 0x0000000300047308 */ /* 0x000e240000001400 */
[----:B0-----:R-:W-:Y:S01]  /*2ba0*/  FMUL.FTZ R6, R3, R4 ;  /* 0x0000000403067220 */ /* 0x001fe20000410000 */
[----:B------:R-:W-:-:S03]  /*2bb0*/  FMUL.FTZ R4, R4, 0.5 ;  /* 0x3f00000004047820 */ /* 0x000fc60000410000 */
[----:B------:R-:W-:-:S04]  /*2bc0*/  FADD.FTZ R5, -R6, -RZ ;  /* 0x800000ff06057221 */ /* 0x000fc80000010100 */
[----:B------:R-:W-:-:S04]  /*2bd0*/  FFMA R5, R6, R5, R3 ;  /* 0x0000000506057223 */ /* 0x000fc80000000003 */
[----:B------:R-:W-:-:S04]  /*2be0*/  FFMA R4, R5, R4, R6 ;  /* 0x0000000405047223 */ /* 0x000fc80000000006 */
[----:B------:R-:W-:-:S07]  /*2bf0*/  FMUL.FTZ R4, R4, 2.3283064365386962891e-10 ;  /* 0x2f80000004047820 */ /* 0x000fce0000410000 */
.L_x_29:
[----:B------:R-:W-:Y:S01]  /*2c00*/  HFMA2 R5, -RZ, RZ, 0, 0 ;  /* 0x00000000ff057431 */ /* 0x000fe200000001ff */
[----:B------:R-:W-:Y:S01]  /*2c10*/  MOV R6, R4 ;  /* 0x0000000400067202 */ /* 0x000fe20000000f00 */
[----:B------:R-:W-:-:S04]  /*2c20*/  IMAD.MOV.U32 R4, RZ, RZ, R7 ;  /* 0x000000ffff047224 */ /* 0x000fc800078e0007 */
[----:B------:R-:W-:Y:S05]  /*2c30*/  RET.REL.NODEC R4 `(_Z22flash_attention_kernelPfS_S_S_iiiiiii) ;  /* 0xffffffd004f07950 */ /* 0x000fea0003c3ffff */
.L_x_30:
[----:B------:R-:W-:-:S00]  /*2c40*/  BRA `(.L_x_30) ;  /* 0xfffffffc00fc7947 */ /* 0x000fc0000383ffff */
[----:B------:R-:W-:-:S00]  /*2c50*/  NOP ;  /* 0x0000000000007918 */ /* 0x000fc00000000000 */
        /* <DEDUP_REMOVED lines=10> */
.L_x_32:


//--------------------- .nv.shared._Z22flash_attention_kernelPfS_S_S_iiiiiii --------------------------
	.section	.nv.shared._Z22flash_attention_kernelPfS_S_S_iiiiiii,"aw",@nobits
	.sectionflags	@""
	.align	16
	.zero		1024


//--------------------- .nv.shared.reserved.0     --------------------------
	.section	.nv.shared.reserved.0,"aw",@nobits
	.weak		__nv_reservedSMEM_offset_0_alias
	.size		__nv_reservedSMEM_offset_0_alias, 0, 64
	.other		__nv_reservedSMEM_offset_0_alias,@"STO_CUDA_RESERVED_SHARED STV_DEFAULT"
__nv_reservedSMEM_offset_0_alias:
	.zero		0
	.zero		64


//--------------------- .nv.constant0._Z22flash_attention_kernelPfS_S_S_iiiiiii --------------------------
	.section	.nv.constant0._Z22flash_attention_kernelPfS_S_S_iiiiiii,"a",@progbits
	.sectionflags	@""
	.align	4
.nv.constant0._Z22flash_attention_kernelPfS_S_S_iiiiiii:
	.zero		956


//--------------------- SYMBOLS --------------------------

	.type		.nv.reservedSmem.offset0,@object
	.size		.nv.reservedSmem.offset0,0x4
	.type		.nv.reservedSmem.cap,@object
	.size		.nv.reservedSmem.cap,0x4
